	.target	sm_90a

	.elftype	@"ET_EXEC"


//--------------------- .note.nv.tkinfo           --------------------------
	.section	.note.nv.tkinfo,"",@"SHT_NOTE"
	.sectionflags	@"SHF_NOTE_NV_TKINFO"
	.tkinfo
        /*0018*/ 	.word	0x00000002
        /*0030*/ 	.string	""
        /*0030*/ 	.string	"ptxas"
        /*0030*/ 	.string	"Cuda compilation tools, release 13.0, V13.0.88"
        /*0030*/ 	.string	"Build cuda_13.0.r13.0/compiler.36424714_0"
        /*0030*/ 	.string	"-arch sm_90a -m 64 "



//--------------------- .note.nv.cuinfo           --------------------------
	.section	.note.nv.cuinfo,"",@"SHT_NOTE"
	.sectionflags	@"SHF_NOTE_NV_CUINFO"
        /*0018*/ 	.short	0x0002
        /*001a*/ 	.short	0x005a
        /*001c*/ 	.short	0x0082
	.zero		2


//--------------------- .nv.info                  --------------------------
	.section	.nv.info,"",@"SHT_CUDA_INFO"
	.align	4


	//----- nvinfo : EIATTR_REGCOUNT
	.align		4
        /*0000*/ 	.byte	0x04, 0x2f
        /*0002*/ 	.short	(.L_15 - .L_14)
	.align		4
.L_14:
        /*0004*/ 	.word	index@(_ZN7cutlass13device_kernelINS_4gemm6kernel13GemmUniversalIN4cute5tupleIJiiiiEEENS1_10collective13CollectiveMmaINS1_34MainloopSm90TmaGmmaWarpSpecializedILi14ENS5_IJNS4_1CILi1EEENSA_ILi2EEESB_EEENS1_32KernelTmaWarpSpecializedPingpongEEENS5_IJNSA_ILi64EEESG_SG_EEENS_10bfloat16_tENS5_IJlSB_lEEESI_SJ_NS4_8TiledMMAINS4_8MMA_AtomIJNS4_4SM904GMMA27MMA_64x64x16_F32BF16BF16_SSILNSN_5MajorE0ELSP_0ELNSN_7ScaleInE1ELSQ_1EEEEEENS4_6LayoutINS5_IJSB_SB_SB_EEENS5_IJNSA_ILi0EEESV_SV_EEEEENS5_IJNS4_10UnderscoreESY_SY_EEEEENS4_23SM90_TMA_LOAD_MULTICASTENS4_14ComposedLayoutINS4_7SwizzleILi3ELi4ELi3EEENS4_18smem_ptr_flag_bitsILi16EEENST_INS5_IJNSA_ILi8EEESG_EEENS5_IJSG_SB_EEEEEEEvNS4_8identityENS4_13SM90_TMA_LOADES1B_vS1C_EENS_8epilogue10collective6detail29Sm90TmaWarpSpecializedAdapterINS1G_15DefaultEpilogueISI_SJ_SJ_NS1F_6thread17LinearCombinationISI_Li1EffLNS1K_9ScaleType4KindE0ELNS_15FloatRoundStyleE2ESI_EENS1_15EpilogueDefaultEEEEEvvEEEEvNT_6ParamsE)
        /*0008*/ 	.word	0x000000a8


	//----- nvinfo : EIATTR_FRAME_SIZE
	.align		4
.L_15:
        /*000c*/ 	.byte	0x04, 0x11
        /*000e*/ 	.short	(.L_17 - .L_16)
	.align		4
.L_16:
        /*0010*/ 	.word	index@(_ZN7cutlass13device_kernelINS_4gemm6kernel13GemmUniversalIN4cute5tupleIJiiiiEEENS1_10collective13CollectiveMmaINS1_34MainloopSm90TmaGmmaWarpSpecializedILi14ENS5_IJNS4_1CILi1EEENSA_ILi2EEESB_EEENS1_32KernelTmaWarpSpecializedPingpongEEENS5_IJNSA_ILi64EEESG_SG_EEENS_10bfloat16_tENS5_IJlSB_lEEESI_SJ_NS4_8TiledMMAINS4_8MMA_AtomIJNS4_4SM904GMMA27MMA_64x64x16_F32BF16BF16_SSILNSN_5MajorE0ELSP_0ELNSN_7ScaleInE1ELSQ_1EEEEEENS4_6LayoutINS5_IJSB_SB_SB_EEENS5_IJNSA_ILi0EEESV_SV_EEEEENS5_IJNS4_10UnderscoreESY_SY_EEEEENS4_23SM90_TMA_LOAD_MULTICASTENS4_14ComposedLayoutINS4_7SwizzleILi3ELi4ELi3EEENS4_18smem_ptr_flag_bitsILi16EEENST_INS5_IJNSA_ILi8EEESG_EEENS5_IJSG_SB_EEEEEEEvNS4_8identityENS4_13SM90_TMA_LOADES1B_vS1C_EENS_8epilogue10collective6detail29Sm90TmaWarpSpecializedAdapterINS1G_15DefaultEpilogueISI_SJ_SJ_NS1F_6thread17LinearCombinationISI_Li1EffLNS1K_9ScaleType4KindE0ELNS_15FloatRoundStyleE2ESI_EENS1_15EpilogueDefaultEEEEEvvEEEEvNT_6ParamsE)
        /*0014*/ 	.word	0x00000008


	//----- nvinfo : EIATTR_MIN_STACK_SIZE
	.align		4
.L_17:
        /*0018*/ 	.byte	0x04, 0x12
        /*001a*/ 	.short	(.L_19 - .L_18)
	.align		4
.L_18:
        /*001c*/ 	.word	index@(_ZN7cutlass13device_kernelINS_4gemm6kernel13GemmUniversalIN4cute5tupleIJiiiiEEENS1_10collective13CollectiveMmaINS1_34MainloopSm90TmaGmmaWarpSpecializedILi14ENS5_IJNS4_1CILi1EEENSA_ILi2EEESB_EEENS1_32KernelTmaWarpSpecializedPingpongEEENS5_IJNSA_ILi64EEESG_SG_EEENS_10bfloat16_tENS5_IJlSB_lEEESI_SJ_NS4_8TiledMMAINS4_8MMA_AtomIJNS4_4SM904GMMA27MMA_64x64x16_F32BF16BF16_SSILNSN_5MajorE0ELSP_0ELNSN_7ScaleInE1ELSQ_1EEEEEENS4_6LayoutINS5_IJSB_SB_SB_EEENS5_IJNSA_ILi0EEESV_SV_EEEEENS5_IJNS4_10UnderscoreESY_SY_EEEEENS4_23SM90_TMA_LOAD_MULTICASTENS4_14ComposedLayoutINS4_7SwizzleILi3ELi4ELi3EEENS4_18smem_ptr_flag_bitsILi16EEENST_INS5_IJNSA_ILi8EEESG_EEENS5_IJSG_SB_EEEEEEEvNS4_8identityENS4_13SM90_TMA_LOADES1B_vS1C_EENS_8epilogue10collective6detail29Sm90TmaWarpSpecializedAdapterINS1G_15DefaultEpilogueISI_SJ_SJ_NS1F_6thread17LinearCombinationISI_Li1EffLNS1K_9ScaleType4KindE0ELNS_15FloatRoundStyleE2ESI_EENS1_15EpilogueDefaultEEEEEvvEEEEvNT_6ParamsE)
        /*0020*/ 	.word	0x00000008
.L_19:


//--------------------- .nv.compat                --------------------------
	.section	.nv.compat,"",@"SHT_CUDA_COMPAT_INFO"
	.align	4
        /*0000*/ 	.byte	0x02, 0x09, 0x01, 0x00, 0x02, 0x02, 0x04, 0x00, 0x02, 0x05, 0x05, 0x00, 0x03, 0x07, 0x01, 0x01
        /*0010*/ 	.byte	0x02, 0x03, 0x01, 0x00, 0x02, 0x06, 0x01, 0x00, 0x04, 0x0b, 0x08, 0x00, 0x00, 0x00, 0x00, 0x00
        /*0020*/ 	.byte	0x00, 0x00, 0x00, 0x00


//--------------------- .nv.info._ZN7cutlass13device_kernelINS_4gemm6kernel13GemmUniversalIN4cute5tupleIJiiiiEEENS1_10collective13CollectiveMmaINS1_34MainloopSm90TmaGmmaWarpSpecializedILi14ENS5_IJNS4_1CILi1EEENSA_ILi2EEESB_EEENS1_32KernelTmaWarpSpecializedPingpongEEENS5_IJNSA_ILi64EEESG_SG_EEENS_10bfloat16_tENS5_IJlSB_lEEESI_SJ_NS4_8TiledMMAINS4_8MMA_AtomIJNS4_4SM904GMMA27MMA_64x64x16_F32BF16BF16_SSILNSN_5MajorE0ELSP_0ELNSN_7ScaleInE1ELSQ_1EEEEEENS4_6LayoutINS5_IJSB_SB_SB_EEENS5_IJNSA_ILi0EEESV_SV_EEEEENS5_IJNS4_10UnderscoreESY_SY_EEEEENS4_23SM90_TMA_LOAD_MULTICASTENS4_14ComposedLayoutINS4_7SwizzleILi3ELi4ELi3EEENS4_18smem_ptr_flag_bitsILi16EEENST_INS5_IJNSA_ILi8EEESG_EEENS5_IJSG_SB_EEEEEEEvNS4_8identityENS4_13SM90_TMA_LOADES1B_vS1C_EENS_8epilogue10collective6detail29Sm90TmaWarpSpecializedAdapterINS1G_15DefaultEpilogueISI_SJ_SJ_NS1F_6thread17LinearCombinationISI_Li1EffLNS1K_9ScaleType4KindE0ELNS_15FloatRoundStyleE2ESI_EENS1_15EpilogueDefaultEEEEEvvEEEEvNT_6ParamsE --------------------------
	.section	.nv.info._ZN7cutlass13device_kernelINS_4gemm6kernel13GemmUniversalIN4cute5tupleIJiiiiEEENS1_10collective13CollectiveMmaINS1_34MainloopSm90TmaGmmaWarpSpecializedILi14ENS5_IJNS4_1CILi1EEENSA_ILi2EEESB_EEENS1_32KernelTmaWarpSpecializedPingpongEEENS5_IJNSA_ILi64EEESG_SG_EEENS_10bfloat16_tENS5_IJlSB_lEEESI_SJ_NS4_8TiledMMAINS4_8MMA_AtomIJNS4_4SM904GMMA27MMA_64x64x16_F32BF16BF16_SSILNSN_5MajorE0ELSP_0ELNSN_7ScaleInE1ELSQ_1EEEEEENS4_6LayoutINS5_IJSB_SB_SB_EEENS5_IJNSA_ILi0EEESV_SV_EEEEENS5_IJNS4_10UnderscoreESY_SY_EEEEENS4_23SM90_TMA_LOAD_MULTICASTENS4_14ComposedLayoutINS4_7SwizzleILi3ELi4ELi3EEENS4_18smem_ptr_flag_bitsILi16EEENST_INS5_IJNSA_ILi8EEESG_EEENS5_IJSG_SB_EEEEEEEvNS4_8identityENS4_13SM90_TMA_LOADES1B_vS1C_EENS_8epilogue10collective6detail29Sm90TmaWarpSpecializedAdapterINS1G_15DefaultEpilogueISI_SJ_SJ_NS1F_6thread17LinearCombinationISI_Li1EffLNS1K_9ScaleType4KindE0ELNS_15FloatRoundStyleE2ESI_EENS1_15EpilogueDefaultEEEEEvvEEEEvNT_6ParamsE,"",@"SHT_CUDA_INFO"
	.sectionflags	@""
	.align	4


	//----- nvinfo : EIATTR_CUDA_API_VERSION
	.align		4
        /*0000*/ 	.byte	0x04, 0x37
        /*0002*/ 	.short	(.L_21 - .L_20)
.L_20:
        /*0004*/ 	.word	0x00000082


	//----- nvinfo : EIATTR_KPARAM_INFO
	.align		4
.L_21:
        /*0008*/ 	.byte	0x04, 0x17
        /*000a*/ 	.short	(.L_23 - .L_22)
.L_22:
        /*000c*/ 	.word	0x00000000
        /*0010*/ 	.short	0x0000
        /*0012*/ 	.short	0x0070
        /*0014*/ 	.byte	0x00, 0xf0, 0x01, 0x10


	//----- nvinfo : EIATTR_SPARSE_MMA_MASK
	.align		4
.L_23:
        /*0018*/ 	.byte	0x03, 0x50
        /*001a*/ 	.short	0x0000


	//----- nvinfo : EIATTR_MAXREG_COUNT
	.align		4
        /*001c*/ 	.byte	0x03, 0x1b
        /*001e*/ 	.short	0x00a8


	//----- nvinfo : EIATTR_NUM_BARRIERS
	.align		4
        /*0020*/ 	.byte	0x02, 0x4c
        /*0022*/ 	.byte	0x01
	.zero		1


	//----- nvinfo : EIATTR_EXTERNS
	.align		4
        /*0024*/ 	.byte	0x04, 0x0f
        /*0026*/ 	.short	(.L_25 - .L_24)


	//   ....[0]....
	.align		4
.L_24:
        /*0028*/ 	.word	index@(__assertfail)


	//----- nvinfo : EIATTR_ANNOTATIONS
	.align		4
.L_25:
        /*002c*/ 	.byte	0x04, 0x55
        /*002e*/ 	.short	(.L_27 - .L_26)


	//   ....[0]....
.L_26:
        /*0030*/ 	.word	0x00000001
        /*0034*/ 	.byte	0xb0, 0x0e, 0x00, 0x00, 0x01, 0x00, 0x00, 0x00, 0x70, 0x46, 0x00, 0x00, 0x01, 0x00, 0x00, 0x00
        /*0044*/ 	.byte	0xf0, 0x52, 0x00, 0x00


	//----- nvinfo : EIATTR_MERCURY_ISA_VERSION
	.align		4
.L_27:
        /*0048*/ 	.byte	0x03, 0x5f
        /*004a*/ 	.short	0x0101


	//----- nvinfo : EIATTR_INT_WARP_WIDE_INSTR_OFFSETS
	.align		4
        /*004c*/ 	.byte	0x04, 0x31
        /*004e*/ 	.short	(.L_29 - .L_28)


	//   ....[0]....
.L_28:
        /*0050*/ 	.word	0x00000600


	//   ....[1]....
        /*0054*/ 	.word	0x00000640


	//   ....[2]....
        /*0058*/ 	.word	0x00000780


	//   ....[3]....
        /*005c*/ 	.word	0x00000790


	//   ....[4]....
        /*0060*/ 	.word	0x000007b0


	//   ....[5]....
        /*0064*/ 	.word	0x000007d0


	//   ....[6]....
        /*0068*/ 	.word	0x00000880


	//   ....[7]....
        /*006c*/ 	.word	0x000008d0


	//----- nvinfo : EIATTR_COOP_GROUP_MASK_REGIDS
	.align		4
.L_29:
        /*0070*/ 	.byte	0x04, 0x29
        /*0072*/ 	.short	(.L_31 - .L_30)


	//   ....[0]....
.L_30:
        /*0074*/ 	.word	0xffffffff


	//   ....[1]....
        /*0078*/ 	.word	0xffffffff


	//   ....[2]....
        /*007c*/ 	.word	0xffffffff


	//   ....[3]....
        /*0080*/ 	.word	0xffffffff


	//   ....[4]....
        /*0084*/ 	.word	0xffffffff


	//   ....[5]....
        /*0088*/ 	.word	0xffffffff


	//   ....[6]....
        /*008c*/ 	.word	0xffffffff


	//----- nvinfo : EIATTR_COOP_GROUP_INSTR_OFFSETS
	.align		4
.L_31:
        /*0090*/ 	.byte	0x04, 0x28
        /*0092*/ 	.short	(.L_33 - .L_32)


	//   ....[0]....
.L_32:
        /*0094*/ 	.word	0x00000070


	//   ....[1]....
        /*0098*/ 	.word	0x00000080


	//   ....[2]....
        /*009c*/ 	.word	0x00000140


	//   ....[3]....
        /*00a0*/ 	.word	0x00000440


	//   ....[4]....
        /*00a4*/ 	.word	0x00000480


	//   ....[5]....
        /*00a8*/ 	.word	0x00000920


	//   ....[6]....
        /*00ac*/ 	.word	0x00000a50


	//----- nvinfo : EIATTR_REG_RECONFIG
	.align		4
.L_33:
        /*00b0*/ 	.byte	0x01, 0x54
	.zero		2


	//----- nvinfo : EIATTR_SYSCALL_OFFSETS
	.align		4
        /*00b4*/ 	.byte	0x04, 0x46
        /*00b6*/ 	.short	(.L_35 - .L_34)


	//   ....[0]....
.L_34:
        /*00b8*/ 	.word	0x00001970


	//----- nvinfo : EIATTR_MBARRIER_INSTR_OFFSETS
	.align		4
.L_35:
        /*00bc*/ 	.byte	0x04, 0x39
        /*00be*/ 	.short	(.L_37 - .L_36)


	//   ....[0]....
.L_36:
        /*00c0*/ 	.word	0x00000260
        /*00c4*/ 	.word	0x000000ff
        /*00c8*/ 	.word	0x00000000
        /*00cc*/ 	.short	0x0100
        /*00ce*/ 	.byte	0x08
	.zero		1


	//   ....[1]....
        /*00d0*/ 	.word	0x00000270
        /*00d4*/ 	.word	0x000000ff
        /*00d8*/ 	.word	0x00000070
        /*00dc*/ 	.short	0x0100
        /*00de*/ 	.byte	0x08
	.zero		1


	//   ....[2]....
        /*00e0*/ 	.word	0x00000280
        /*00e4*/ 	.word	0x000000ff
        /*00e8*/ 	.word	0x00000008
        /*00ec*/ 	.short	0x0100
        /*00ee*/ 	.byte	0x08
	.zero		1


	//   ....[3]....
        /*00f0*/ 	.word	0x00000290
        /*00f4*/ 	.word	0x000000ff
        /*00f8*/ 	.word	0x00000078
        /*00fc*/ 	.short	0x0100
        /*00fe*/ 	.byte	0x08
	.zero		1


	//   ....[4]....
        /*0100*/ 	.word	0x000002a0
        /*0104*/ 	.word	0x000000ff
        /*0108*/ 	.word	0x00000010
        /*010c*/ 	.short	0x0100
        /*010e*/ 	.byte	0x08
	.zero		1


	//   ....[5]....
        /*0110*/ 	.word	0x000002b0
        /*0114*/ 	.word	0x000000ff
        /*0118*/ 	.word	0x00000080
        /*011c*/ 	.short	0x0100
        /*011e*/ 	.byte	0x08
	.zero		1


	//   ....[6]....
        /*0120*/ 	.word	0x000002c0
        /*0124*/ 	.word	0x000000ff
        /*0128*/ 	.word	0x00000018
        /*012c*/ 	.short	0x0100
        /*012e*/ 	.byte	0x08
	.zero		1


	//   ....[7]....
        /*0130*/ 	.word	0x000002d0
        /*0134*/ 	.word	0x000000ff
        /*0138*/ 	.word	0x00000088
        /*013c*/ 	.short	0x0100
        /*013e*/ 	.byte	0x08
	.zero		1


	//   ....[8]....
        /*0140*/ 	.word	0x000002e0
        /*0144*/ 	.word	0x000000ff
        /*0148*/ 	.word	0x00000020
        /*014c*/ 	.short	0x0100
        /*014e*/ 	.byte	0x08
	.zero		1


	//   ....[9]....
        /*0150*/ 	.word	0x000002f0
        /*0154*/ 	.word	0x000000ff
        /*0158*/ 	.word	0x00000090
        /*015c*/ 	.short	0x0100
        /*015e*/ 	.byte	0x08
	.zero		1


	//   ....[10]....
        /*0160*/ 	.word	0x00000300
        /*0164*/ 	.word	0x000000ff
        /*0168*/ 	.word	0x00000028
        /*016c*/ 	.short	0x0100
        /*016e*/ 	.byte	0x08
	.zero		1


	//   ....[11]....
        /*0170*/ 	.word	0x00000310
        /*0174*/ 	.word	0x000000ff
        /*0178*/ 	.word	0x00000098
        /*017c*/ 	.short	0x0100
        /*017e*/ 	.byte	0x08
	.zero		1


	//   ....[12]....
        /*0180*/ 	.word	0x00000320
        /*0184*/ 	.word	0x000000ff
        /*0188*/ 	.word	0x00000030
        /*018c*/ 	.short	0x0100
        /*018e*/ 	.byte	0x08
	.zero		1


	//   ....[13]....
        /*0190*/ 	.word	0x00000330
        /*0194*/ 	.word	0x000000ff
        /*0198*/ 	.word	0x000000a0
        /*019c*/ 	.short	0x0100
        /*019e*/ 	.byte	0x08
	.zero		1


	//   ....[14]....
        /*01a0*/ 	.word	0x00000340
        /*01a4*/ 	.word	0x000000ff
        /*01a8*/ 	.word	0x00000038
        /*01ac*/ 	.short	0x0100
        /*01ae*/ 	.byte	0x08
	.zero		1


	//   ....[15]....
        /*01b0*/ 	.word	0x00000350
        /*01b4*/ 	.word	0x000000ff
        /*01b8*/ 	.word	0x000000a8
        /*01bc*/ 	.short	0x0100
        /*01be*/ 	.byte	0x08
	.zero		1


	//   ....[16]....
        /*01c0*/ 	.word	0x00000360
        /*01c4*/ 	.word	0x000000ff
        /*01c8*/ 	.word	0x00000040
        /*01cc*/ 	.short	0x0100
        /*01ce*/ 	.byte	0x08
	.zero		1


	//   ....[17]....
        /*01d0*/ 	.word	0x00000370
        /*01d4*/ 	.word	0x000000ff
        /*01d8*/ 	.word	0x000000b0
        /*01dc*/ 	.short	0x0100
        /*01de*/ 	.byte	0x08
	.zero		1


	//   ....[18]....
        /*01e0*/ 	.word	0x00000380
        /*01e4*/ 	.word	0x000000ff
        /*01e8*/ 	.word	0x00000048
        /*01ec*/ 	.short	0x0100
        /*01ee*/ 	.byte	0x08
	.zero		1


	//   ....[19]....
        /*01f0*/ 	.word	0x00000390
        /*01f4*/ 	.word	0x000000ff
        /*01f8*/ 	.word	0x000000b8
        /*01fc*/ 	.short	0x0100
        /*01fe*/ 	.byte	0x08
	.zero		1


	//   ....[20]....
        /*0200*/ 	.word	0x000003a0
        /*0204*/ 	.word	0x000000ff
        /*0208*/ 	.word	0x00000050
        /*020c*/ 	.short	0x0100
        /*020e*/ 	.byte	0x08
	.zero		1


	//   ....[21]....
        /*0210*/ 	.word	0x000003b0
        /*0214*/ 	.word	0x000000ff
        /*0218*/ 	.word	0x000000c0
        /*021c*/ 	.short	0x0100
        /*021e*/ 	.byte	0x08
	.zero		1


	//   ....[22]....
        /*0220*/ 	.word	0x000003c0
        /*0224*/ 	.word	0x000000ff
        /*0228*/ 	.word	0x00000058
        /*022c*/ 	.short	0x0100
        /*022e*/ 	.byte	0x08
	.zero		1


	//   ....[23]....
        /*0230*/ 	.word	0x000003d0
        /*0234*/ 	.word	0x000000ff
        /*0238*/ 	.word	0x000000c8
        /*023c*/ 	.short	0x0100
        /*023e*/ 	.byte	0x08
	.zero		1


	//   ....[24]....
        /*0240*/ 	.word	0x000003e0
        /*0244*/ 	.word	0x000000ff
        /*0248*/ 	.word	0x00000060
        /*024c*/ 	.short	0x0100
        /*024e*/ 	.byte	0x08
	.zero		1


	//   ....[25]....
        /*0250*/ 	.word	0x000003f0
        /*0254*/ 	.word	0x000000ff
        /*0258*/ 	.word	0x000000d0
        /*025c*/ 	.short	0x0100
        /*025e*/ 	.byte	0x08
	.zero		1


	//   ....[26]....
        /*0260*/ 	.word	0x00000400
        /*0264*/ 	.word	0x000000ff
        /*0268*/ 	.word	0x00000068
        /*026c*/ 	.short	0x0100
        /*026e*/ 	.byte	0x08
	.zero		1


	//   ....[27]....
        /*0270*/ 	.word	0x00000410
        /*0274*/ 	.word	0x000000ff
        /*0278*/ 	.word	0x000000d8
        /*027c*/ 	.short	0x0100
        /*027e*/ 	.byte	0x08
	.zero		1


	//   ....[28]....
        /*0280*/ 	.word	0x00000900
        /*0284*/ 	.word	0x000000ff
        /*0288*/ 	.word	0x00000110
        /*028c*/ 	.short	0x0100
        /*028e*/ 	.byte	0x08
	.zero		1


	//   ....[29]....
        /*0290*/ 	.word	0x000009a0
        /*0294*/ 	.word	0x000000ff
        /*0298*/ 	.word	0x00000118
        /*029c*/ 	.short	0x0100
        /*029e*/ 	.byte	0x08
	.zero		1


	//   ....[30]....
        /*02a0*/ 	.word	0x000009d0
        /*02a4*/ 	.word	0x000000ff
        /*02a8*/ 	.word	0x000000f0
        /*02ac*/ 	.short	0x0100
        /*02ae*/ 	.byte	0x09
	.zero		1


	//   ....[31]....
        /*02b0*/ 	.word	0x000009e0
        /*02b4*/ 	.word	0x000000ff
        /*02b8*/ 	.word	0x000000f8
        /*02bc*/ 	.short	0x0100
        /*02be*/ 	.byte	0x09
	.zero		1


	//   ....[32]....
        /*02c0*/ 	.word	0x000009f0
        /*02c4*/ 	.word	0x000000ff
        /*02c8*/ 	.word	0x00000100
        /*02cc*/ 	.short	0x0100
        /*02ce*/ 	.byte	0x09
	.zero		1


	//   ....[33]....
        /*02d0*/ 	.word	0x00000a00
        /*02d4*/ 	.word	0x000000ff
        /*02d8*/ 	.word	0x00000108
        /*02dc*/ 	.short	0x0100
        /*02de*/ 	.byte	0x09
	.zero		1


	//   ....[34]....
        /*02e0*/ 	.word	0x00001850
        /*02e4*/ 	.word	0x0000003e
        /*02e8*/ 	.word	0x00000000
        /*02ec*/ 	.short	0x010a
        /*02ee*/ 	.byte	0x2a
	.zero		1


	//   ....[35]....
        /*02f0*/ 	.word	0x000019f0
        /*02f4*/ 	.word	0x00000003
        /*02f8*/ 	.word	0x00000000
        /*02fc*/ 	.short	0x010a
        /*02fe*/ 	.byte	0x3f
	.zero		1


	//   ....[36]....
        /*0300*/ 	.word	0x00001a30
        /*0304*/ 	.word	0x00000003
        /*0308*/ 	.word	0x00000000
        /*030c*/ 	.short	0x010a
        /*030e*/ 	.byte	0x3f
	.zero		1


	//   ....[37]....
        /*0310*/ 	.word	0x00001d30
        /*0314*/ 	.word	0x000000ff
        /*0318*/ 	.word	0x00000000
        /*031c*/ 	.short	0x010a
        /*031e*/ 	.byte	0x04
	.zero		1


	//   ....[38]....
        /*0320*/ 	.word	0x00001d70
        /*0324*/ 	.word	0x000000ff
        /*0328*/ 	.word	0x00000000
        /*032c*/ 	.short	0x010a
        /*032e*/ 	.byte	0x04
	.zero		1


	//   ....[39]....
        /*0330*/ 	.word	0x00001fd0
        /*0334*/ 	.word	0x00000005
        /*0338*/ 	.word	0x00000000
        /*033c*/ 	.short	0x0101
        /*033e*/ 	.byte	0x3f
	.zero		1


	//   ....[40]....
        /*0340*/ 	.word	0x000020d0
        /*0344*/ 	.word	0x0000003f
        /*0348*/ 	.word	0x00000000
        /*034c*/ 	.short	0x0101
        /*034e*/ 	.byte	0x2f
	.zero		1


	//   ....[41]....
        /*0350*/ 	.word	0x000021f0
        /*0354*/ 	.word	0x00000000
        /*0358*/ 	.word	0x00000000
        /*035c*/ 	.short	0x0101
        /*035e*/ 	.byte	0x3f
	.zero		1


	//   ....[42]....
        /*0360*/ 	.word	0x000022b0
        /*0364*/ 	.word	0x0000003e
        /*0368*/ 	.word	0x00000010
        /*036c*/ 	.short	0x010a
        /*036e*/ 	.byte	0x2a
	.zero		1


	//   ....[43]....
        /*0370*/ 	.word	0x00004690
        /*0374*/ 	.word	0x00000041
        /*0378*/ 	.word	0x00000000
        /*037c*/ 	.short	0x0101
        /*037e*/ 	.byte	0x2f
	.zero		1


	//   ....[44]....
        /*0380*/ 	.word	0x00005030
        /*0384*/ 	.word	0x0000000c
        /*0388*/ 	.word	0x00000070
        /*038c*/ 	.short	0x010a
        /*038e*/ 	.byte	0x3f
	.zero		1


	//   ....[45]....
        /*0390*/ 	.word	0x00005480
        /*0394*/ 	.word	0x00000004
        /*0398*/ 	.word	0x00000118
        /*039c*/ 	.short	0x0101
        /*039e*/ 	.byte	0x3f
	.zero		1


	//   ....[46]....
        /*03a0*/ 	.word	0x00005b90
        /*03a4*/ 	.word	0x00000007
        /*03a8*/ 	.word	0x00000000
        /*03ac*/ 	.short	0x010a
        /*03ae*/ 	.byte	0x3f
	.zero		1


	//   ....[47]....
        /*03b0*/ 	.word	0x00005c10
        /*03b4*/ 	.word	0x00000009
        /*03b8*/ 	.word	0x00000000
        /*03bc*/ 	.short	0x010a
        /*03be*/ 	.byte	0x3f
	.zero		1


	//   ....[48]....
        /*03c0*/ 	.word	0x00005ca0
        /*03c4*/ 	.word	0x00000006
        /*03c8*/ 	.word	0x00000000
        /*03cc*/ 	.short	0x010a
        /*03ce*/ 	.byte	0x3f
	.zero		1


	//   ....[49]....
        /*03d0*/ 	.word	0x00005d30
        /*03d4*/ 	.word	0x00000009
        /*03d8*/ 	.word	0x00000000
        /*03dc*/ 	.short	0x010a
        /*03de*/ 	.byte	0x3f
	.zero		1


	//   ....[50]....
        /*03e0*/ 	.word	0x00005dc0
        /*03e4*/ 	.word	0x00000006
        /*03e8*/ 	.word	0x00000000
        /*03ec*/ 	.short	0x010a
        /*03ee*/ 	.byte	0x3f
	.zero		1


	//   ....[51]....
        /*03f0*/ 	.word	0x00005e50
        /*03f4*/ 	.word	0x00000009
        /*03f8*/ 	.word	0x00000000
        /*03fc*/ 	.short	0x010a
        /*03fe*/ 	.byte	0x3f
	.zero		1


	//   ....[52]....
        /*0400*/ 	.word	0x00005ee0
        /*0404*/ 	.word	0x00000006
        /*0408*/ 	.word	0x00000000
        /*040c*/ 	.short	0x010a
        /*040e*/ 	.byte	0x3f
	.zero		1


	//   ....[53]....
        /*0410*/ 	.word	0x00005f70
        /*0414*/ 	.word	0x00000009
        /*0418*/ 	.word	0x00000000
        /*041c*/ 	.short	0x010a
        /*041e*/ 	.byte	0x3f
	.zero		1


	//   ....[54]....
        /*0420*/ 	.word	0x00006000
        /*0424*/ 	.word	0x00000006
        /*0428*/ 	.word	0x00000000
        /*042c*/ 	.short	0x010a
        /*042e*/ 	.byte	0x3f
	.zero		1


	//   ....[55]....
        /*0430*/ 	.word	0x00006090
        /*0434*/ 	.word	0x00000009
        /*0438*/ 	.word	0x00000000
        /*043c*/ 	.short	0x010a
        /*043e*/ 	.byte	0x3f
	.zero		1


	//   ....[56]....
        /*0440*/ 	.word	0x00006120
        /*0444*/ 	.word	0x00000006
        /*0448*/ 	.word	0x00000000
        /*044c*/ 	.short	0x010a
        /*044e*/ 	.byte	0x3f
	.zero		1


	//   ....[57]....
        /*0450*/ 	.word	0x000061b0
        /*0454*/ 	.word	0x00000009
        /*0458*/ 	.word	0x00000000
        /*045c*/ 	.short	0x010a
        /*045e*/ 	.byte	0x3f
	.zero		1


	//   ....[58]....
        /*0460*/ 	.word	0x00006240
        /*0464*/ 	.word	0x00000006
        /*0468*/ 	.word	0x00000000
        /*046c*/ 	.short	0x010a
        /*046e*/ 	.byte	0x3f
	.zero		1


	//   ....[59]....
        /*0470*/ 	.word	0x000062d0
        /*0474*/ 	.word	0x00000003
        /*0478*/ 	.word	0x00000000
        /*047c*/ 	.short	0x010a
        /*047e*/ 	.byte	0x3f
	.zero		1


	//   ....[60]....
        /*0480*/ 	.word	0x00006330
        /*0484*/ 	.word	0x00000040
        /*0488*/ 	.word	0x00000000
        /*048c*/ 	.short	0x010a
        /*048e*/ 	.byte	0x3f
	.zero		1


	//   ....[61]....
        /*0490*/ 	.word	0x00006380
        /*0494*/ 	.word	0x00000003
        /*0498*/ 	.word	0x00000000
        /*049c*/ 	.short	0x010a
        /*049e*/ 	.byte	0x3f
	.zero		1


	//   ....[62]....
        /*04a0*/ 	.word	0x000063e0
        /*04a4*/ 	.word	0x00000005
        /*04a8*/ 	.word	0x00000000
        /*04ac*/ 	.short	0x010a
        /*04ae*/ 	.byte	0x3f
	.zero		1


	//   ....[63]....
        /*04b0*/ 	.word	0x00006430
        /*04b4*/ 	.word	0x00000040
        /*04b8*/ 	.word	0x00000010
        /*04bc*/ 	.short	0x010a
        /*04be*/ 	.byte	0x3f
	.zero		1


	//   ....[64]....
        /*04c0*/ 	.word	0x00006500
        /*04c4*/ 	.word	0x0000000c
        /*04c8*/ 	.word	0x00000070
        /*04cc*/ 	.short	0x010a
        /*04ce*/ 	.byte	0x3f
	.zero		1


	//   ....[65]....
        /*04d0*/ 	.word	0x000065d0
        /*04d4*/ 	.word	0x00000007
        /*04d8*/ 	.word	0x00000000
        /*04dc*/ 	.short	0x010a
        /*04de*/ 	.byte	0x3f
	.zero		1


	//   ....[66]....
        /*04e0*/ 	.word	0x00006620
        /*04e4*/ 	.word	0x00000009
        /*04e8*/ 	.word	0x00000000
        /*04ec*/ 	.short	0x010a
        /*04ee*/ 	.byte	0x3f
	.zero		1


	//   ....[67]....
        /*04f0*/ 	.word	0x00006670
        /*04f4*/ 	.word	0x00000006
        /*04f8*/ 	.word	0x00000000
        /*04fc*/ 	.short	0x010a
        /*04fe*/ 	.byte	0x3f
	.zero		1


	//   ....[68]....
        /*0500*/ 	.word	0x000066c0
        /*0504*/ 	.word	0x00000009
        /*0508*/ 	.word	0x00000000
        /*050c*/ 	.short	0x010a
        /*050e*/ 	.byte	0x3f
	.zero		1


	//   ....[69]....
        /*0510*/ 	.word	0x00006710
        /*0514*/ 	.word	0x00000006
        /*0518*/ 	.word	0x00000000
        /*051c*/ 	.short	0x010a
        /*051e*/ 	.byte	0x3f
	.zero		1


	//   ....[70]....
        /*0520*/ 	.word	0x00006760
        /*0524*/ 	.word	0x00000009
        /*0528*/ 	.word	0x00000000
        /*052c*/ 	.short	0x010a
        /*052e*/ 	.byte	0x3f
	.zero		1


	//   ....[71]....
        /*0530*/ 	.word	0x000067b0
        /*0534*/ 	.word	0x00000006
        /*0538*/ 	.word	0x00000000
        /*053c*/ 	.short	0x010a
        /*053e*/ 	.byte	0x3f
	.zero		1


	//   ....[72]....
        /*0540*/ 	.word	0x00006800
        /*0544*/ 	.word	0x00000009
        /*0548*/ 	.word	0x00000000
        /*054c*/ 	.short	0x010a
        /*054e*/ 	.byte	0x3f
	.zero		1


	//   ....[73]....
        /*0550*/ 	.word	0x00006850
        /*0554*/ 	.word	0x00000006
        /*0558*/ 	.word	0x00000000
        /*055c*/ 	.short	0x010a
        /*055e*/ 	.byte	0x3f
	.zero		1


	//   ....[74]....
        /*0560*/ 	.word	0x000068a0
        /*0564*/ 	.word	0x00000009
        /*0568*/ 	.word	0x00000000
        /*056c*/ 	.short	0x010a
        /*056e*/ 	.byte	0x3f
	.zero		1


	//   ....[75]....
        /*0570*/ 	.word	0x000068f0
        /*0574*/ 	.word	0x00000006
        /*0578*/ 	.word	0x00000000
        /*057c*/ 	.short	0x010a
        /*057e*/ 	.byte	0x3f
	.zero		1


	//   ....[76]....
        /*0580*/ 	.word	0x00006940
        /*0584*/ 	.word	0x00000009
        /*0588*/ 	.word	0x00000000
        /*058c*/ 	.short	0x010a
        /*058e*/ 	.byte	0x3f
	.zero		1


	//   ....[77]....
        /*0590*/ 	.word	0x00006990
        /*0594*/ 	.word	0x00000006
        /*0598*/ 	.word	0x00000000
        /*059c*/ 	.short	0x010a
        /*059e*/ 	.byte	0x3f
	.zero		1


	//----- nvinfo : EIATTR_NUM_MBARRIERS
	.align		4
.L_37:
        /*05a0*/ 	.byte	0x03, 0x38
        /*05a2*/ 	.short	0x0022


	//----- nvinfo : EIATTR_EXIT_INSTR_OFFSETS
	.align		4
        /*05a4*/ 	.byte	0x04, 0x1c
        /*05a6*/ 	.short	(.L_39 - .L_38)


	//   ....[0]....
.L_38:
        /*05a8*/ 	.word	0x00001500


	//   ....[1]....
        /*05ac*/ 	.word	0x00001560


	//   ....[2]....
        /*05b0*/ 	.word	0x00004d20


	//   ....[3]....
        /*05b4*/ 	.word	0x00004d50


	//   ....[4]....
        /*05b8*/ 	.word	0x00006320


	//----- nvinfo : EIATTR_MAX_THREADS
	.align		4
.L_39:
        /*05bc*/ 	.byte	0x04, 0x05
        /*05be*/ 	.short	(.L_41 - .L_40)
.L_40:
        /*05c0*/ 	.word	0x00000180
        /*05c4*/ 	.word	0x00000001
        /*05c8*/ 	.word	0x00000001


	//----- nvinfo : EIATTR_CRS_STACK_SIZE
	.align		4
.L_41:
        /*05cc*/ 	.byte	0x04, 0x1e
        /*05ce*/ 	.short	(.L_43 - .L_42)
.L_42:
        /*05d0*/ 	.word	0x00000000


	//----- nvinfo : EIATTR_CBANK_PARAM_SIZE
	.align		4
.L_43:
        /*05d4*/ 	.byte	0x03, 0x19
        /*05d6*/ 	.short	0x0470


	//----- nvinfo : EIATTR_PARAM_CBANK
	.align		4
        /*05d8*/ 	.byte	0x04, 0x0a
        /*05da*/ 	.short	(.L_45 - .L_44)
	.align		4
.L_44:
        /*05dc*/ 	.word	index@(.nv.constant0._ZN7cutlass13device_kernelINS_4gemm6kernel13GemmUniversalIN4cute5tupleIJiiiiEEENS1_10collective13CollectiveMmaINS1_34MainloopSm90TmaGmmaWarpSpecializedILi14ENS5_IJNS4_1CILi1EEENSA_ILi2EEESB_EEENS1_32KernelTmaWarpSpecializedPingpongEEENS5_IJNSA_ILi64EEESG_SG_EEENS_10bfloat16_tENS5_IJlSB_lEEESI_SJ_NS4_8TiledMMAINS4_8MMA_AtomIJNS4_4SM904GMMA27MMA_64x64x16_F32BF16BF16_SSILNSN_5MajorE0ELSP_0ELNSN_7ScaleInE1ELSQ_1EEEEEENS4_6LayoutINS5_IJSB_SB_SB_EEENS5_IJNSA_ILi0EEESV_SV_EEEEENS5_IJNS4_10UnderscoreESY_SY_EEEEENS4_23SM90_TMA_LOAD_MULTICASTENS4_14ComposedLayoutINS4_7SwizzleILi3ELi4ELi3EEENS4_18smem_ptr_flag_bitsILi16EEENST_INS5_IJNSA_ILi8EEESG_EEENS5_IJSG_SB_EEEEEEEvNS4_8identityENS4_13SM90_TMA_LOADES1B_vS1C_EENS_8epilogue10collective6detail29Sm90TmaWarpSpecializedAdapterINS1G_15DefaultEpilogueISI_SJ_SJ_NS1F_6thread17LinearCombinationISI_Li1EffLNS1K_9ScaleType4KindE0ELNS_15FloatRoundStyleE2ESI_EENS1_15EpilogueDefaultEEEEEvvEEEEvNT_6ParamsE)
        /*05e0*/ 	.short	0x0210
        /*05e2*/ 	.short	0x0470


	//----- nvinfo : EIATTR_SW_WAR
	.align		4
.L_45:
        /*05e4*/ 	.byte	0x04, 0x36
        /*05e6*/ 	.short	(.L_47 - .L_46)
.L_46:
        /*05e8*/ 	.word	0x00000008
.L_47:


//--------------------- .nv.callgraph             --------------------------
	.section	.nv.callgraph,"",@"SHT_CUDA_CALLGRAPH"
	.align	4
	.sectionentsize	8
	.align		4
        /*0000*/ 	.word	0x00000000
	.align		4
        /*0004*/ 	.word	0xffffffff
	.align		4
        /*0008*/ 	.word	index@(_ZN7cutlass13device_kernelINS_4gemm6kernel13GemmUniversalIN4cute5tupleIJiiiiEEENS1_10collective13CollectiveMmaINS1_34MainloopSm90TmaGmmaWarpSpecializedILi14ENS5_IJNS4_1CILi1EEENSA_ILi2EEESB_EEENS1_32KernelTmaWarpSpecializedPingpongEEENS5_IJNSA_ILi64EEESG_SG_EEENS_10bfloat16_tENS5_IJlSB_lEEESI_SJ_NS4_8TiledMMAINS4_8MMA_AtomIJNS4_4SM904GMMA27MMA_64x64x16_F32BF16BF16_SSILNSN_5MajorE0ELSP_0ELNSN_7ScaleInE1ELSQ_1EEEEEENS4_6LayoutINS5_IJSB_SB_SB_EEENS5_IJNSA_ILi0EEESV_SV_EEEEENS5_IJNS4_10UnderscoreESY_SY_EEEEENS4_23SM90_TMA_LOAD_MULTICASTENS4_14ComposedLayoutINS4_7SwizzleILi3ELi4ELi3EEENS4_18smem_ptr_flag_bitsILi16EEENST_INS5_IJNSA_ILi8EEESG_EEENS5_IJSG_SB_EEEEEEEvNS4_8identityENS4_13SM90_TMA_LOADES1B_vS1C_EENS_8epilogue10collective6detail29Sm90TmaWarpSpecializedAdapterINS1G_15DefaultEpilogueISI_SJ_SJ_NS1F_6thread17LinearCombinationISI_Li1EffLNS1K_9ScaleType4KindE0ELNS_15FloatRoundStyleE2ESI_EENS1_15EpilogueDefaultEEEEEvvEEEEvNT_6ParamsE)
	.align		4
        /*000c*/ 	.word	index@(__assertfail)
	.align		4
        /*0010*/ 	.word	0x00000000
	.align		4
        /*0014*/ 	.word	0xfffffffe
	.align		4
        /*0018*/ 	.word	0x00000000
	.align		4
        /*001c*/ 	.word	0xfffffffd
	.align		4
        /*0020*/ 	.word	0x00000000
	.align		4
        /*0024*/ 	.word	0xfffffffc


//--------------------- .nv.constant4             --------------------------
	.section	.nv.constant4,"a",@progbits
	.align	8
	.align		8
.nv.constant4:
        /*0000*/ 	.dword	__assertfail
	.align		8
        /*0008*/ 	.dword	__unnamed_1
	.align		8
        /*0010*/ 	.dword	_ZN39_INTERNAL_5e0506d2_4_k_cu_26a69cb0_26904cuda3std3__45__cpo5beginE
	.align		8
        /*0018*/ 	.dword	_ZN39_INTERNAL_5e0506d2_4_k_cu_26a69cb0_26904cuda3std3__45__cpo3endE
	.align		8
        /*0020*/ 	.dword	_ZN39_INTERNAL_5e0506d2_4_k_cu_26a69cb0_26904cuda3std3__45__cpo6cbeginE
	.align		8
        /*0028*/ 	.dword	_ZN39_INTERNAL_5e0506d2_4_k_cu_26a69cb0_26904cuda3std3__45__cpo4cendE
	.align		8
        /*0030*/ 	.dword	_ZN39_INTERNAL_5e0506d2_4_k_cu_26a69cb0_26904cuda3std3__441_GLOBAL__N__5e0506d2_4_k_cu_26a69cb0_26906ignoreE
	.align		8
        /*0038*/ 	.dword	_ZN39_INTERNAL_5e0506d2_4_k_cu_26a69cb0_26904cuda3std3__419piecewise_constructE
	.align		8
        /*0040*/ 	.dword	_ZN39_INTERNAL_5e0506d2_4_k_cu_26a69cb0_26904cuda3std3__48in_placeE
	.align		8
        /*0048*/ 	.dword	_ZN39_INTERNAL_5e0506d2_4_k_cu_26a69cb0_26904cuda3std6ranges3__45__cpo4swapE
	.align		8
        /*0050*/ 	.dword	_ZN39_INTERNAL_5e0506d2_4_k_cu_26a69cb0_26904cuda3std6ranges3__45__cpo9iter_moveE
	.align		8
        /*0058*/ 	.dword	_ZN39_INTERNAL_5e0506d2_4_k_cu_26a69cb0_26904cute7productE
	.align		8
        /*0060*/ 	.dword	_ZN39_INTERNAL_5e0506d2_4_k_cu_26a69cb0_26904cute1_E
	.align		8
        /*0068*/ 	.dword	$str$22
	.align		8
        /*0070*/ 	.dword	$str$23


//--------------------- .text._ZN7cutlass13device_kernelINS_4gemm6kernel13GemmUniversalIN4cute5tupleIJiiiiEEENS1_10collective13CollectiveMmaINS1_34MainloopSm90TmaGmmaWarpSpecializedILi14ENS5_IJNS4_1CILi1EEENSA_ILi2EEESB_EEENS1_32KernelTmaWarpSpecializedPingpongEEENS5_IJNSA_ILi64EEESG_SG_EEENS_10bfloat16_tENS5_IJlSB_lEEESI_SJ_NS4_8TiledMMAINS4_8MMA_AtomIJNS4_4SM904GMMA27MMA_64x64x16_F32BF16BF16_SSILNSN_5MajorE0ELSP_0ELNSN_7ScaleInE1ELSQ_1EEEEEENS4_6LayoutINS5_IJSB_SB_SB_EEENS5_IJNSA_ILi0EEESV_SV_EEEEENS5_IJNS4_10UnderscoreESY_SY_EEEEENS4_23SM90_TMA_LOAD_MULTICASTENS4_14ComposedLayoutINS4_7SwizzleILi3ELi4ELi3EEENS4_18smem_ptr_flag_bitsILi16EEENST_INS5_IJNSA_ILi8EEESG_EEENS5_IJSG_SB_EEEEEEEvNS4_8identityENS4_13SM90_TMA_LOADES1B_vS1C_EENS_8epilogue10collective6detail29Sm90TmaWarpSpecializedAdapterINS1G_15DefaultEpilogueISI_SJ_SJ_NS1F_6thread17LinearCombinationISI_Li1EffLNS1K_9ScaleType4KindE0ELNS_15FloatRoundStyleE2ESI_EENS1_15EpilogueDefaultEEEEEvvEEEEvNT_6ParamsE --------------------------
	.section	.text._ZN7cutlass13device_kernelINS_4gemm6kernel13GemmUniversalIN4cute5tupleIJiiiiEEENS1_10collective13CollectiveMmaINS1_34MainloopSm90TmaGmmaWarpSpecializedILi14ENS5_IJNS4_1CILi1EEENSA_ILi2EEESB_EEENS1_32KernelTmaWarpSpecializedPingpongEEENS5_IJNSA_ILi64EEESG_SG_EEENS_10bfloat16_tENS5_IJlSB_lEEESI_SJ_NS4_8TiledMMAINS4_8MMA_AtomIJNS4_4SM904GMMA27MMA_64x64x16_F32BF16BF16_SSILNSN_5MajorE0ELSP_0ELNSN_7ScaleInE1ELSQ_1EEEEEENS4_6LayoutINS5_IJSB_SB_SB_EEENS5_IJNSA_ILi0EEESV_SV_EEEEENS5_IJNS4_10UnderscoreESY_SY_EEEEENS4_23SM90_TMA_LOAD_MULTICASTENS4_14ComposedLayoutINS4_7SwizzleILi3ELi4ELi3EEENS4_18smem_ptr_flag_bitsILi16EEENST_INS5_IJNSA_ILi8EEESG_EEENS5_IJSG_SB_EEEEEEEvNS4_8identityENS4_13SM90_TMA_LOADES1B_vS1C_EENS_8epilogue10collective6detail29Sm90TmaWarpSpecializedAdapterINS1G_15DefaultEpilogueISI_SJ_SJ_NS1F_6thread17LinearCombinationISI_Li1EffLNS1K_9ScaleType4KindE0ELNS_15FloatRoundStyleE2ESI_EENS1_15EpilogueDefaultEEEEEvvEEEEvNT_6ParamsE,"ax",@progbits
	.align	128
.text._ZN7cutlass13device_kernelINS_4gemm6kernel13GemmUniversalIN4cute5tupleIJiiiiEEENS1_10collective13CollectiveMmaINS1_34MainloopSm90TmaGmmaWarpSpecializedILi14ENS5_IJNS4_1CILi1EEENSA_ILi2EEESB_EEENS1_32KernelTmaWarpSpecializedPingpongEEENS5_IJNSA_ILi64EEESG_SG_EEENS_10bfloat16_tENS5_IJlSB_lEEESI_SJ_NS4_8TiledMMAINS4_8MMA_AtomIJNS4_4SM904GMMA27MMA_64x64x16_F32BF16BF16_SSILNSN_5MajorE0ELSP_0ELNSN_7ScaleInE1ELSQ_1EEEEEENS4_6LayoutINS5_IJSB_SB_SB_EEENS5_IJNSA_ILi0EEESV_SV_EEEEENS5_IJNS4_10UnderscoreESY_SY_EEEEENS4_23SM90_TMA_LOAD_MULTICASTENS4_14ComposedLayoutINS4_7SwizzleILi3ELi4ELi3EEENS4_18smem_ptr_flag_bitsILi16EEENST_INS5_IJNSA_ILi8EEESG_EEENS5_IJSG_SB_EEEEEEEvNS4_8identityENS4_13SM90_TMA_LOADES1B_vS1C_EENS_8epilogue10collective6detail29Sm90TmaWarpSpecializedAdapterINS1G_15DefaultEpilogueISI_SJ_SJ_NS1F_6thread17LinearCombinationISI_Li1EffLNS1K_9ScaleType4KindE0ELNS_15FloatRoundStyleE2ESI_EENS1_15EpilogueDefaultEEEEEvvEEEEvNT_6ParamsE:
        .type           _ZN7cutlass13device_kernelINS_4gemm6kernel13GemmUniversalIN4cute5tupleIJiiiiEEENS1_10collective13CollectiveMmaINS1_34MainloopSm90TmaGmmaWarpSpecializedILi14ENS5_IJNS4_1CILi1EEENSA_ILi2EEESB_EEENS1_32KernelTmaWarpSpecializedPingpongEEENS5_IJNSA_ILi64EEESG_SG_EEENS_10bfloat16_tENS5_IJlSB_lEEESI_SJ_NS4_8TiledMMAINS4_8MMA_AtomIJNS4_4SM904GMMA27MMA_64x64x16_F32BF16BF16_SSILNSN_5MajorE0ELSP_0ELNSN_7ScaleInE1ELSQ_1EEEEEENS4_6LayoutINS5_IJSB_SB_SB_EEENS5_IJNSA_ILi0EEESV_SV_EEEEENS5_IJNS4_10UnderscoreESY_SY_EEEEENS4_23SM90_TMA_LOAD_MULTICASTENS4_14ComposedLayoutINS4_7SwizzleILi3ELi4ELi3EEENS4_18smem_ptr_flag_bitsILi16EEENST_INS5_IJNSA_ILi8EEESG_EEENS5_IJSG_SB_EEEEEEEvNS4_8identityENS4_13SM90_TMA_LOADES1B_vS1C_EENS_8epilogue10collective6detail29Sm90TmaWarpSpecializedAdapterINS1G_15DefaultEpilogueISI_SJ_SJ_NS1F_6thread17LinearCombinationISI_Li1EffLNS1K_9ScaleType4KindE0ELNS_15FloatRoundStyleE2ESI_EENS1_15EpilogueDefaultEEEEEvvEEEEvNT_6ParamsE,@function
        .size           _ZN7cutlass13device_kernelINS_4gemm6kernel13GemmUniversalIN4cute5tupleIJiiiiEEENS1_10collective13CollectiveMmaINS1_34MainloopSm90TmaGmmaWarpSpecializedILi14ENS5_IJNS4_1CILi1EEENSA_ILi2EEESB_EEENS1_32KernelTmaWarpSpecializedPingpongEEENS5_IJNSA_ILi64EEESG_SG_EEENS_10bfloat16_tENS5_IJlSB_lEEESI_SJ_NS4_8TiledMMAINS4_8MMA_AtomIJNS4_4SM904GMMA27MMA_64x64x16_F32BF16BF16_SSILNSN_5MajorE0ELSP_0ELNSN_7ScaleInE1ELSQ_1EEEEEENS4_6LayoutINS5_IJSB_SB_SB_EEENS5_IJNSA_ILi0EEESV_SV_EEEEENS5_IJNS4_10UnderscoreESY_SY_EEEEENS4_23SM90_TMA_LOAD_MULTICASTENS4_14ComposedLayoutINS4_7SwizzleILi3ELi4ELi3EEENS4_18smem_ptr_flag_bitsILi16EEENST_INS5_IJNSA_ILi8EEESG_EEENS5_IJSG_SB_EEEEEEEvNS4_8identityENS4_13SM90_TMA_LOADES1B_vS1C_EENS_8epilogue10collective6detail29Sm90TmaWarpSpecializedAdapterINS1G_15DefaultEpilogueISI_SJ_SJ_NS1F_6thread17LinearCombinationISI_Li1EffLNS1K_9ScaleType4KindE0ELNS_15FloatRoundStyleE2ESI_EENS1_15EpilogueDefaultEEEEEvvEEEEvNT_6ParamsE,(.L_x_160 - _ZN7cutlass13device_kernelINS_4gemm6kernel13GemmUniversalIN4cute5tupleIJiiiiEEENS1_10collective13CollectiveMmaINS1_34MainloopSm90TmaGmmaWarpSpecializedILi14ENS5_IJNS4_1CILi1EEENSA_ILi2EEESB_EEENS1_32KernelTmaWarpSpecializedPingpongEEENS5_IJNSA_ILi64EEESG_SG_EEENS_10bfloat16_tENS5_IJlSB_lEEESI_SJ_NS4_8TiledMMAINS4_8MMA_AtomIJNS4_4SM904GMMA27MMA_64x64x16_F32BF16BF16_SSILNSN_5MajorE0ELSP_0ELNSN_7ScaleInE1ELSQ_1EEEEEENS4_6LayoutINS5_IJSB_SB_SB_EEENS5_IJNSA_ILi0EEESV_SV_EEEEENS5_IJNS4_10UnderscoreESY_SY_EEEEENS4_23SM90_TMA_LOAD_MULTICASTENS4_14ComposedLayoutINS4_7SwizzleILi3ELi4ELi3EEENS4_18smem_ptr_flag_bitsILi16EEENST_INS5_IJNSA_ILi8EEESG_EEENS5_IJSG_SB_EEEEEEEvNS4_8identityENS4_13SM90_TMA_LOADES1B_vS1C_EENS_8epilogue10collective6detail29Sm90TmaWarpSpecializedAdapterINS1G_15DefaultEpilogueISI_SJ_SJ_NS1F_6thread17LinearCombinationISI_Li1EffLNS1K_9ScaleType4KindE0ELNS_15FloatRoundStyleE2ESI_EENS1_15EpilogueDefaultEEEEEvvEEEEvNT_6ParamsE)
        .other          _ZN7cutlass13device_kernelINS_4gemm6kernel13GemmUniversalIN4cute5tupleIJiiiiEEENS1_10collective13CollectiveMmaINS1_34MainloopSm90TmaGmmaWarpSpecializedILi14ENS5_IJNS4_1CILi1EEENSA_ILi2EEESB_EEENS1_32KernelTmaWarpSpecializedPingpongEEENS5_IJNSA_ILi64EEESG_SG_EEENS_10bfloat16_tENS5_IJlSB_lEEESI_SJ_NS4_8TiledMMAINS4_8MMA_AtomIJNS4_4SM904GMMA27MMA_64x64x16_F32BF16BF16_SSILNSN_5MajorE0ELSP_0ELNSN_7ScaleInE1ELSQ_1EEEEEENS4_6LayoutINS5_IJSB_SB_SB_EEENS5_IJNSA_ILi0EEESV_SV_EEEEENS5_IJNS4_10UnderscoreESY_SY_EEEEENS4_23SM90_TMA_LOAD_MULTICASTENS4_14ComposedLayoutINS4_7SwizzleILi3ELi4ELi3EEENS4_18smem_ptr_flag_bitsILi16EEENST_INS5_IJNSA_ILi8EEESG_EEENS5_IJSG_SB_EEEEEEEvNS4_8identityENS4_13SM90_TMA_LOADES1B_vS1C_EENS_8epilogue10collective6detail29Sm90TmaWarpSpecializedAdapterINS1G_15DefaultEpilogueISI_SJ_SJ_NS1F_6thread17LinearCombinationISI_Li1EffLNS1K_9ScaleType4KindE0ELNS_15FloatRoundStyleE2ESI_EENS1_15EpilogueDefaultEEEEEvvEEEEvNT_6ParamsE,@"STO_CUDA_ENTRY STV_DEFAULT"
_ZN7cutlass13device_kernelINS_4gemm6kernel13GemmUniversalIN4cute5tupleIJiiiiEEENS1_10collective13CollectiveMmaINS1_34MainloopSm90TmaGmmaWarpSpecializedILi14ENS5_IJNS4_1CILi1EEENSA_ILi2EEESB_EEENS1_32KernelTmaWarpSpecializedPingpongEEENS5_IJNSA_ILi64EEESG_SG_EEENS_10bfloat16_tENS5_IJlSB_lEEESI_SJ_NS4_8TiledMMAINS4_8MMA_AtomIJNS4_4SM904GMMA27MMA_64x64x16_F32BF16BF16_SSILNSN_5MajorE0ELSP_0ELNSN_7ScaleInE1ELSQ_1EEEEEENS4_6LayoutINS5_IJSB_SB_SB_EEENS5_IJNSA_ILi0EEESV_SV_EEEEENS5_IJNS4_10UnderscoreESY_SY_EEEEENS4_23SM90_TMA_LOAD_MULTICASTENS4_14ComposedLayoutINS4_7SwizzleILi3ELi4ELi3EEENS4_18smem_ptr_flag_bitsILi16EEENST_INS5_IJNSA_ILi8EEESG_EEENS5_IJSG_SB_EEEEEEEvNS4_8identityENS4_13SM90_TMA_LOADES1B_vS1C_EENS_8epilogue10collective6detail29Sm90TmaWarpSpecializedAdapterINS1G_15DefaultEpilogueISI_SJ_SJ_NS1F_6thread17LinearCombinationISI_Li1EffLNS1K_9ScaleType4KindE0ELNS_15FloatRoundStyleE2ESI_EENS1_15EpilogueDefaultEEEEEvvEEEEvNT_6ParamsE:
[----:B------:R-:W0:Y:S02]  /*0000*/  LDC R1, c[0x0][0x28] ;  /* 0x00000a00ff017b82 */ /* 0x000e240000000800 */
[----:B0-----:R-:W-:Y:S01]  /*0010*/  VIADD R1, R1, 0xfffffff8 ;  /* 0xfffffff801017836 */ /* 0x001fe20000000000 */
[----:B------:R-:W0:Y:S01]  /*0020*/  S2R R4, SR_TID.X ;  /* 0x0000000000047919 */ /* 0x000e220000002100 */
[----:B------:R-:W-:Y:S01]  /*0030*/  ELECT P0, URZ, PT ;  /* 0x00000000003f782f */ /* 0x000fe20003800000 */
[----:B------:R-:W-:Y:S01]  /*0040*/  BSSY B0, `(.L_x_0) ;  /* 0x000000f000007945 */ /* 0x000fe20003800000 */
[--C-:B0-----:R-:W-:Y:S02]  /*0050*/  SHF.R.U32.HI R2, RZ, 0x5, R4.reuse ;  /* 0x00000005ff027819 */ /* 0x101fe40000011604 */
[----:B------:R-:W-:-:S03]  /*0060*/  SHF.R.U32.HI R7, RZ, 0x7, R4 ;  /* 0x00000007ff077819 */ /* 0x000fc60000011604 */
[----:B------:R-:W0:Y:S04]  /*0070*/  SHFL.IDX PT, R5, R2, RZ, 0x1f ;  /* 0x00001fff02057589 */ /* 0x000e2800000e0000 */
[----:B------:R1:W2:Y:S01]  /*0080*/  SHFL.IDX PT, R10, R7, RZ, 0x1f ;  /* 0x00001fff070a7589 */ /* 0x0002a200000e0000 */
[----:B0-----:R-:W-:-:S13]  /*0090*/  ISETP.NE.OR P0, PT, R5, RZ, !P0 ;  /* 0x000000ff0500720c */ /* 0x001fda0004705670 */
[----:B-12---:R-:W-:Y:S05]  /*00a0*/  @P0 BRA `(.L_x_1) ;  /* 0x0000000000200947 */ /* 0x006fea0003800000 */
[----:B------:R-:W-:Y:S02]  /*00b0*/  ULDC.64 UR4, c[0x0][0x198] ;  /* 0x0000660000047ab9 */ /* 0x000fe40000000a00 */
[----:B------:R-:W-:Y:S02]  /*00c0*/  UIADD3 UR6, UP0, UR4, 0xf0, URZ ;  /* 0x000000f004067890 */ /* 0x000fe4000ff1e03f */
[----:B------:R-:W-:Y:S02]  /*00d0*/  UIADD3 UR4, UP1, UR4, 0x1f0, URZ ;  /* 0x000001f004047890 */ /* 0x000fe4000ff3e03f */
[----:B------:R-:W-:Y:S02]  /*00e0*/  UIADD3.X UR7, URZ, UR5, URZ, UP0, !UPT ;  /* 0x000000053f077290 */ /* 0x000fe400087fe43f */
[----:B------:R-:W-:-:S07]  /*00f0*/  UIADD3.X UR5, URZ, UR5, URZ, UP1, !UPT ;  /* 0x000000053f057290 */ /* 0x000fce0008ffe43f */
[----:B------:R0:W-:Y:S02]  /*0100*/  UTMACCTL.PF [UR6] ;  /* 0x00000000060079b9 */ /* 0x0001e40008040000 */
[----:B------:R0:W-:Y:S02]  /*0110*/  UTMACCTL.PF [UR4] ;  /* 0x00000000040079b9 */ /* 0x0001e40008040000 */
[----:B0-----:R-:W-:Y:S01]  /*0120*/  NOP ;  /* 0x0000000000007918 */ /* 0x001fe20000000000 */
.L_x_1:
[----:B------:R-:W-:Y:S05]  /*0130*/  BSYNC B0 ;  /* 0x0000000000007941 */ /* 0x000fea0003800000 */
.L_x_0:
[----:B------:R-:W0:Y:S02]  /*0140*/  SHFL.IDX PT, R8, R2, RZ, 0x1f ;  /* 0x00001fff02087589 */ /* 0x000e2400000e0000 */
[----:B0-----:R-:W-:-:S13]  /*0150*/  ISETP.NE.AND P0, PT, R8, RZ, PT ;  /* 0x000000ff0800720c */ /* 0x001fda0003f05270 */
[----:B------:R-:W-:Y:S05]  /*0160*/  @P0 BRA `(.L_x_2) ;  /* 0x0000000000b40947 */ /* 0x000fea0003800000 */
[----:B------:R-:W-:Y:S01]  /*0170*/  ELECT P0, URZ, PT ;  /* 0x00000000003f782f */ /* 0x000fe20003800000 */
[----:B------:R-:W-:-:S12]  /*0180*/  BSSY B0, `(.L_x_2) ;  /* 0x000002b000007945 */ /* 0x000fd80003800000 */
[----:B------:R-:W-:Y:S05]  /*0190*/  @!P0 BRA `(.L_x_3) ;  /* 0x0000000000a48947 */ /* 0x000fea0003800000 */
[----:B------:R-:W0:Y:S01]  /*01a0*/  S2UR UR8, SR_CgaCtaId ;  /* 0x00000000000879c3 */ /* 0x000e220000008800 */
[----:B------:R-:W-:Y:S01]  /*01b0*/  UMOV UR4, 0x400 ;  /* 0x0000040000047882 */ /* 0x000fe20000000000 */
[----:B------:R-:W-:Y:S01]  /*01c0*/  UMOV UR5, 0x1 ;  /* 0x0000000100057882 */ /* 0x000fe20000000000 */
[----:B------:R-:W-:Y:S02]  /*01d0*/  UMOV UR6, 0x2 ;  /* 0x0000000200067882 */ /* 0x000fe40000000000 */
[----:B------:R-:W-:-:S04]  /*01e0*/  UIADD3 UR6, -UR6, 0x100000, URZ ;  /* 0x0010000006067890 */ /* 0x000fc8000fffe13f */
[----:B------:R-:W-:Y:S02]  /*01f0*/  USHF.L.U32 UR7, UR6, 0xb, URZ ;  /* 0x0000000b06077899 */ /* 0x000fe4000800063f */
[----:B------:R-:W-:Y:S02]  /*0200*/  USHF.L.U32 UR6, UR6, 0x1, URZ ;  /* 0x0000000106067899 */ /* 0x000fe4000800063f */
[----:B0-----:R-:W-:Y:S02]  /*0210*/  ULEA UR8, UR8, UR4, 0x18 ;  /* 0x0000000408087291 */ /* 0x001fe4000f8ec03f */
[----:B------:R-:W-:-:S04]  /*0220*/  UIADD3 UR4, -UR5, 0x100000, URZ ;  /* 0x0010000005047890 */ /* 0x000fc8000fffe13f */
[----:B------:R-:W-:Y:S02]  /*0230*/  USHF.L.U32 UR5, UR4, 0xb, URZ ;  /* 0x0000000b04057899 */ /* 0x000fe4000800063f */
[----:B------:R-:W-:Y:S01]  /*0240*/  USHF.L.U32 UR4, UR4, 0x1, URZ ;  /* 0x0000000104047899 */ /* 0x000fe2000800063f */
[----:B------:R-:W0:Y:S11]  /*0250*/  FENCE.VIEW.ASYNC.S ;  /* 0x00000000000073c6 */ /* 0x000e360000000000 */
[----:B0-----:R0:W1:Y:S01]  /*0260*/  SYNCS.EXCH.64 URZ, [UR8], UR4 ;  /* 0x00000004083f75b2 */ /* 0x0010620008000100 */
[----:B------:R0:W2:Y:S01]  /*0270*/  SYNCS.EXCH.64 URZ, [UR8+0x70], UR6 ;  /* 0x00007006083f75b2 */ /* 0x0000a20008000100 */
[----:B------:R0:W3:Y:S01]  /*0280*/  SYNCS.EXCH.64 URZ, [UR8+0x8], UR4 ;  /* 0x00000804083f75b2 */ /* 0x0000e20008000100 */
[----:B------:R0:W4:Y:S01]  /*0290*/  SYNCS.EXCH.64 URZ, [UR8+0x78], UR6 ;  /* 0x00007806083f75b2 */ /* 0x0001220008000100 */
[----:B------:R0:W0:Y:S01]  /*02a0*/  SYNCS.EXCH.64 URZ, [UR8+0x10], UR4 ;  /* 0x00001004083f75b2 */ /* 0x0000220008000100 */
        /* <DEDUP_REMOVED lines=23> */
[----:B-1234-:R-:W-:Y:S01]  /*0420*/  NOP ;  /* 0x0000000000007918 */ /* 0x01efe20000000000 */
.L_x_3:
[----:B0-----:R-:W-:Y:S05]  /*0430*/  BSYNC B0 ;  /* 0x0000000000007941 */ /* 0x001fea0003800000 */
.L_x_2:
[----:B------:R-:W0:Y:S01]  /*0440*/  SHFL.IDX PT, R11, R2, RZ, 0x1f ;  /* 0x00001fff020b7589 */ /* 0x000e2200000e0000 */
[----:B------:R-:W1:Y:S01]  /*0450*/  S2UR UR12, SR_CTAID.X ;  /* 0x00000000000c79c3 */ /* 0x000e620000002500 */
[----:B------:R-:W-:Y:S02]  /*0460*/  SHF.R.S32.HI R3, RZ, 0x1f, R4 ;  /* 0x0000001fff037819 */ /* 0x000fe40000011404 */
[----:B------:R-:W-:Y:S01]  /*0470*/  ELECT P0, URZ, PT ;  /* 0x00000000003f782f */ /* 0x000fe20003800000 */
[----:B------:R-:W2:Y:S01]  /*0480*/  SHFL.IDX PT, R9, R2, RZ, 0x1f ;  /* 0x00001fff02097589 */ /* 0x000ea200000e0000 */
[----:B------:R-:W-:Y:S02]  /*0490*/  ELECT P1, URZ, PT ;  /* 0x00000000003f782f */ /* 0x000fe40003820000 */
[----:B------:R-:W-:Y:S01]  /*04a0*/  LEA.HI R3, R3, R4, RZ, 0x7 ;  /* 0x0000000403037211 */ /* 0x000fe200078f38ff */
[----:B------:R-:W-:Y:S01]  /*04b0*/  ULDC UR4, c[0x0][0x150] ;  /* 0x0000540000047ab9 */ /* 0x000fe20000000800 */
[----:B------:R-:W3:Y:S01]  /*04c0*/  S2R R6, SR_CTAID.Y ;  /* 0x0000000000067919 */ /* 0x000ee20000002600 */
[----:B------:R-:W4:Y:S01]  /*04d0*/  LDC R21, c[0x0][0x148] ;  /* 0x00005200ff157b82 */ /* 0x000f220000000800 */
[----:B------:R-:W-:Y:S01]  /*04e0*/  LOP3.LUT R3, R3, 0xffffff80, RZ, 0xc0, !PT ;  /* 0xffffff8003037812 */ /* 0x000fe200078ec0ff */
[----:B------:R-:W-:Y:S01]  /*04f0*/  UMOV UR11, 0x80 ;  /* 0x00000080000b7882 */ /* 0x000fe20000000000 */
[----:B------:R-:W-:Y:S01]  /*0500*/  NOP ;  /* 0x0000000000007918 */ /* 0x000fe20000000000 */
[----:B------:R-:W-:Y:S01]  /*0510*/  NOP ;  /* 0x0000000000007918 */ /* 0x000fe20000000000 */
[C---:B------:R-:W-:Y:S01]  /*0520*/  VIADD R35, R10.reuse, 0xffffffff ;  /* 0xffffffff0a237836 */ /* 0x040fe20000000000 */
[----:B------:R-:W-:Y:S01]  /*0530*/  ISETP.NE.AND P2, PT, R10, RZ, PT ;  /* 0x000000ff0a00720c */ /* 0x000fe20003f45270 */
[----:B------:R-:W-:Y:S01]  /*0540*/  IMAD.IADD R3, R4, 0x1, -R3 ;  /* 0x0000000104037824 */ /* 0x000fe200078e0a03 */
[----:B------:R-:W5:Y:S02]  /*0550*/  LDC R15, c[0x0][0x140] ;  /* 0x00005000ff0f7b82 */ /* 0x000f640000000800 */
[----:B------:R-:W-:-:S02]  /*0560*/  ISETP.GE.U32.AND P5, PT, R35, 0x2, PT ;  /* 0x000000022300780c */ /* 0x000fc40003fa6070 */
[----:B------:R-:W-:Y:S02]  /*0570*/  SHF.R.S32.HI R0, RZ, 0x1f, R3 ;  /* 0x0000001fff007819 */ /* 0x000fe40000011403 */
[----:B0-----:R-:W-:Y:S02]  /*0580*/  ISETP.NE.OR P0, PT, R11, RZ, !P0 ;  /* 0x000000ff0b00720c */ /* 0x001fe40004705670 */
[----:B------:R-:W0:Y:S01]  /*0590*/  LDC R14, c[0x0][0x144] ;  /* 0x00005100ff0e7b82 */ /* 0x000e220000000800 */
[----:B------:R-:W-:Y:S02]  /*05a0*/  SHF.R.S32.HI R11, RZ, 0x1f, R8 ;  /* 0x0000001fff0b7819 */ /* 0x000fe40000011408 */
[----:B--2---:R-:W-:Y:S02]  /*05b0*/  ISETP.NE.OR P1, PT, R9, RZ, !P1 ;  /* 0x000000ff0900720c */ /* 0x004fe40004f25670 */
[----:B------:R-:W-:Y:S02]  /*05c0*/  LEA.HI R11, R11, R8, RZ, 0x2 ;  /* 0x000000080b0b7211 */ /* 0x000fe400078f10ff */
[----:B-1----:R-:W-:-:S02]  /*05d0*/  I2FP.F32.U32 R13, UR12 ;  /* 0x0000000c000d7c45 */ /* 0x002fc40008201000 */
[----:B------:R-:W-:Y:S02]  /*05e0*/  LOP3.LUT R11, R11, 0x3ffffffc, RZ, 0xc0, !PT ;  /* 0x3ffffffc0b0b7812 */ /* 0x000fe400078ec0ff */
[----:B------:R-:W-:Y:S01]  /*05f0*/  LEA.HI R2, R0, R3, RZ, 0x3 ;  /* 0x0000000300027211 */ /* 0x000fe200078f18ff */
[----:B------:R-:W-:Y:S01]  /*0600*/  VOTEU.ALL UP0, P0 ;  /* 0x00000000003f7886 */ /* 0x000fe20000000000 */
[----:B------:R-:W-:Y:S01]  /*0610*/  FMUL R13, R13, UR4 ;  /* 0x000000040d0d7c20 */ /* 0x000fe20008400000 */
[----:B------:R-:W-:Y:S01]  /*0620*/  IMAD.IADD R11, R8, 0x1, -R11 ;  /* 0x00000001080b7824 */ /* 0x000fe200078e0a0b */
[----:B---3--:R-:W-:Y:S01]  /*0630*/  I2FP.F32.U32 R8, R6 ;  /* 0x0000000600087245 */ /* 0x008fe20000201000 */
[----:B------:R-:W-:Y:S01]  /*0640*/  VOTEU.ALL UP1, P1 ;  /* 0x00000000003f7886 */ /* 0x000fe20000820000 */
[----:B------:R-:W1:Y:S01]  /*0650*/  @!UP0 S2UR UR7, SR_CgaCtaId ;  /* 0x00000000000789c3 */ /* 0x000e620000008800 */
[----:B------:R-:W-:Y:S01]  /*0660*/  ULDC UR4, c[0x0][0x154] ;  /* 0x0000550000047ab9 */ /* 0x000fe20000000800 */
[--C-:B------:R-:W-:Y:S01]  /*0670*/  SHF.R.S32.HI R9, RZ, 0x3, R2.reuse ;  /* 0x00000003ff097819 */ /* 0x100fe20000011402 */
[----:B------:R-:W-:Y:S01]  /*0680*/  FMUL R8, R8, UR4 ;  /* 0x0000000408087c20 */ /* 0x000fe20008400000 */
[----:B------:R-:W-:Y:S01]  /*0690*/  SHF.R.S32.HI R12, RZ, 0x1f, R2 ;  /* 0x0000001fff0c7819 */ /* 0x000fe20000011402 */
[----:B------:R-:W2:Y:S01]  /*06a0*/  F2I.U32.TRUNC.NTZ R13, R13 ;  /* 0x0000000d000d7305 */ /* 0x000ea2000020f000 */
[----:B------:R-:W-:Y:S01]  /*06b0*/  SHF.R.S32.HI R2, RZ, 0x1f, R5 ;  /* 0x0000001fff027819 */ /* 0x000fe20000011405 */
[----:B------:R-:W-:Y:S01]  /*06c0*/  UMOV UR4, 0x20 ;  /* 0x0000002000047882 */ /* 0x000fe20000000000 */
[----:B------:R-:W3:Y:S01]  /*06d0*/  @!UP1 S2UR UR10, SR_CgaCtaId ;  /* 0x00000000000a99c3 */ /* 0x000ee20000008800 */
[----:B------:R-:W-:Y:S01]  /*06e0*/  LEA.HI R12, R12, R9, RZ, 0x2 ;  /* 0x000000090c0c7211 */ /* 0x000fe200078f10ff */
[----:B------:R-:W-:Y:S01]  /*06f0*/  @!UP0 UMOV UR6, 0x400 ;  /* 0x0000040000068882 */ /* 0x000fe20000000000 */
[----:B------:R-:W-:Y:S01]  /*0700*/  LEA.HI R2, R2, R5, RZ, 0x2 ;  /* 0x0000000502027211 */ /* 0x000fe200078f10ff */
[----:B------:R-:W-:-:S04]  /*0710*/  @!UP0 UIADD3 UR4, -UR4, 0x100000, URZ ;  /* 0x0010000004048890 */ /* 0x000fc8000fffe13f */
[----:B------:R-:W-:Y:S02]  /*0720*/  @!UP0 USHF.L.U32 UR5, UR4, 0xb, URZ ;  /* 0x0000000b04058899 */ /* 0x000fe4000800063f */
[----:B------:R-:W-:Y:S01]  /*0730*/  @!UP0 USHF.L.U32 UR4, UR4, 0x1, URZ ;  /* 0x0000000104048899 */ /* 0x000fe2000800063f */
[----:B------:R-:W4:Y:S01]  /*0740*/  F2I.U32.TRUNC.NTZ R8, R8 ;  /* 0x0000000800087305 */ /* 0x000f22000020f000 */
[----:B------:R-:W-:Y:S01]  /*0750*/  LOP3.LUT R12, R12, 0xfffffffc, RZ, 0xc0, !PT ;  /* 0xfffffffc0c0c7812 */ /* 0x000fe200078ec0ff */
[----:B------:R-:W-:Y:S01]  /*0760*/  @!UP1 UMOV UR9, 0x400 ;  /* 0x0000040000099882 */ /* 0x000fe20000000000 */
[----:B------:R-:W-:Y:S01]  /*0770*/  LOP3.LUT R2, R2, 0xfffffffc, RZ, 0xc0, !PT ;  /* 0xfffffffc02027812 */ /* 0x000fe200078ec0ff */
[----:B------:R-:W-:Y:S01]  /*0780*/  VOTEU.ALL UP2, P1 ;  /* 0x00000000003f7886 */ /* 0x000fe20000840000 */
[----:B------:R-:W-:Y:S01]  /*0790*/  VOTEU.ALL UP3, P1 ;  /* 0x00000000003f7886 */ /* 0x000fe20000860000 */
[----:B------:R-:W-:Y:S01]  /*07a0*/  IMAD.IADD R12, R9, 0x1, -R12 ;  /* 0x00000001090c7824 */ /* 0x000fe200078e0a0c */
[----:B------:R-:W-:Y:S01]  /*07b0*/  VOTEU.ALL UP4, P1 ;  /* 0x00000000003f7886 */ /* 0x000fe20000880000 */
[----:B------:R-:W-:Y:S01]  /*07c0*/  IMAD.IADD R5, R5, 0x1, -R2 ;  /* 0x0000000105057824 */ /* 0x000fe200078e0a02 */
[----:B------:R-:W-:Y:S01]  /*07d0*/  VOTEU.ALL UP5, P1 ;  /* 0x00000000003f7886 */ /* 0x000fe200008a0000 */
[----:B------:R-:W-:Y:S01]  /*07e0*/  IMAD R11, R11, 0x4, R12 ;  /* 0x000000040b0b7824 */ /* 0x000fe200078e020c */
[----:B-1----:R-:W-:Y:S01]  /*07f0*/  @!UP0 ULEA UR8, UR7, UR6, 0x18 ;  /* 0x0000000607088291 */ /* 0x002fe2000f8ec03f */
[----:B--2---:R-:W-:Y:S01]  /*0800*/  IMAD.MOV R13, RZ, RZ, -R13 ;  /* 0x000000ffff0d7224 */ /* 0x004fe200078e0a0d */
[----:B------:R-:W-:-:S04]  /*0810*/  @!UP1 UIADD3 UR6, -UR11, 0x100000, URZ ;  /* 0x001000000b069890 */ /* 0x000fc8000fffe13f */
[----:B------:R-:W-:Y:S02]  /*0820*/  @!UP1 USHF.L.U32 UR7, UR6, 0xb, URZ ;  /* 0x0000000b06079899 */ /* 0x000fe4000800063f */
[----:B------:R-:W-:Y:S01]  /*0830*/  @!UP1 USHF.L.U32 UR6, UR6, 0x1, URZ ;  /* 0x0000000106069899 */ /* 0x000fe2000800063f */
[----:B------:R-:W-:Y:S01]  /*0840*/  IMAD.SHL.U32 R56, R11, 0x4, RZ ;  /* 0x000000040b387824 */ /* 0x000fe200078e00ff */
[----:B------:R-:W-:Y:S01]  /*0850*/  ISETP.NE.AND P1, PT, R5, 0x3, PT ;  /* 0x000000030500780c */ /* 0x000fe20003f25270 */
[----:B----4-:R-:W-:Y:S01]  /*0860*/  IMAD.MOV R24, RZ, RZ, -R8 ;  /* 0x000000ffff187224 */ /* 0x010fe200078e0a08 */
[----:B-----5:R-:W-:Y:S01]  /*0870*/  ISETP.EQ.U32.AND P3, PT, R15, 0x1, PT ;  /* 0x000000010f00780c */ /* 0x020fe20003f62070 */
[----:B------:R-:W-:Y:S01]  /*0880*/  VOTEU.ALL UP0, P0 ;  /* 0x00000000003f7886 */ /* 0x000fe20000000000 */
[----:B---3--:R-:W-:Y:S01]  /*0890*/  @!UP1 ULEA UR9, UR10, UR9, 0x18 ;  /* 0x000000090a099291 */ /* 0x008fe2000f8ec03f */
[----:B------:R-:W-:Y:S01]  /*08a0*/  IMAD R9, R21, R24, R6 ;  /* 0x0000001815097224 */ /* 0x000fe200078e0206 */
[----:B------:R-:W-:Y:S01]  /*08b0*/  LOP3.LUT R56, R11, 0xc, R56, 0x78, !PT ;  /* 0x0000000c0b387812 */ /* 0x000fe200078e7838 */
[----:B0-----:R-:W-:Y:S01]  /*08c0*/  IMAD R20, R14, R13, UR12 ;  /* 0x0000000c0e147e24 */ /* 0x001fe2000f8e020d */
[----:B------:R-:W-:Y:S01]  /*08d0*/  VOTEU.ALL UP1, P0 ;  /* 0x00000000003f7886 */ /* 0x000fe20000020000 */
[----:B------:R-:W-:Y:S01]  /*08e0*/  LOP3.LUT P0, RZ, R3, 0x7, RZ, 0xc0, !PT ;  /* 0x0000000703ff7812 */ /* 0x000fe2000780c0ff */
[----:B------:R-:W0:Y:S02]  /*08f0*/  FENCE.VIEW.ASYNC.S ;  /* 0x00000000000073c6 */ /* 0x000e240000000000 */
[----:B0-----:R0:W1:Y:S01]  /*0900*/  @!UP0 SYNCS.EXCH.64 URZ, [UR8+0x110], UR4 ;  /* 0x00011004083f85b2 */ /* 0x0010620008000100 */
[----:B------:R-:W-:Y:S01]  /*0910*/  ISETP.NE.AND P4, PT, R9, R56, PT ;  /* 0x000000380900720c */ /* 0x000fe20003f85270 */
[----:B------:R0:W2:Y:S01]  /*0920*/  SHFL.IDX PT, R14, R7, RZ, 0x1f ;  /* 0x00001fff070e7589 */ /* 0x0000a200000e0000 */
[----:B------:R-:W-:-:S02]  /*0930*/  ISETP.EQ.OR P1, PT, R5, RZ, !P1 ;  /* 0x000000ff0500720c */ /* 0x000fc40004f22670 */
[----:B------:R-:W-:Y:S02]  /*0940*/  ISETP.LT.U32.AND P0, PT, R56, 0x2, !P0 ;  /* 0x000000023800780c */ /* 0x000fe40004701070 */
[----:B------:R-:W-:Y:S02]  /*0950*/  ISETP.EQ.OR P4, PT, R20, RZ, !P4 ;  /* 0x000000ff1400720c */ /* 0x000fe40006782670 */
[----:B------:R-:W-:Y:S02]  /*0960*/  ISETP.EQ.AND P1, PT, R10, RZ, P1 ;  /* 0x000000ff0a00720c */ /* 0x000fe40000f22270 */
[----:B------:R-:W-:Y:S02]  /*0970*/  PLOP3.LUT P0, PT, P0, P4, PT, 0x80, 0x0 ;  /* 0x000000000000781c */ /* 0x000fe40000709070 */
[----:B------:R-:W-:Y:S02]  /*0980*/  SEL R16, RZ, 0x1, !P1 ;  /* 0x00000001ff107807 */ /* 0x000fe40004800000 */
[----:B------:R-:W-:Y:S01]  /*0990*/  P2R R67, PR, RZ, 0x1 ;  /* 0x00000001ff437803 */ /* 0x000fe20000000000 */
[----:B------:R0:W3:Y:S01]  /*09a0*/  @!UP1 SYNCS.EXCH.64 URZ, [UR8+0x118], UR4 ;  /* 0x00011804083f95b2 */ /* 0x0000e20008000100 */
[----:B------:R-:W-:Y:S01]  /*09b0*/  NOP ;  /* 0x0000000000007918 */ /* 0x000fe20000000000 */
[----:B------:R-:W-:Y:S01]  /*09c0*/  SEL R16, R16, 0x2, P5 ;  /* 0x0000000210107807 */ /* 0x000fe20002800000 */
[----:B------:R0:W4:Y:S01]  /*09d0*/  @!UP2 SYNCS.EXCH.64 URZ, [UR9+0xf0], UR6 ;  /* 0x0000f006093fa5b2 */ /* 0x0001220008000100 */
[----:B------:R0:W0:Y:S01]  /*09e0*/  @!UP3 SYNCS.EXCH.64 URZ, [UR9+0xf8], UR6 ;  /* 0x0000f806093fb5b2 */ /* 0x0000220008000100 */
[----:B------:R0:W0:Y:S01]  /*09f0*/  @!UP4 SYNCS.EXCH.64 URZ, [UR9+0x100], UR6 ;  /* 0x00010006093fc5b2 */ /* 0x0000220008000100 */
[----:B------:R0:W0:Y:S01]  /*0a00*/  @!UP5 SYNCS.EXCH.64 URZ, [UR9+0x108], UR6 ;  /* 0x00010806093fd5b2 */ /* 0x0000220008000100 */
[----:B------:R-:W-:Y:S01]  /*0a10*/  NOP ;  /* 0x0000000000007918 */ /* 0x000fe20000000000 */
[----:B-1----:R-:W-:Y:S05]  /*0a20*/  @!P3 BRA `(.L_x_4) ;  /* 0x000000000008b947 */ /* 0x002fea0003800000 */
[----:B0--34-:R-:W-:Y:S01]  /*0a30*/  UCGABAR_ARV ;  /* 0x00000000000079c7 */ /* 0x019fe20008000000 */
[----:B------:R-:W-:Y:S05]  /*0a40*/  BRA `(.L_x_5) ;  /* 0x0000000000047947 */ /* 0x000fea0003800000 */
.L_x_4:
[----:B0--34-:R-:W-:Y:S01]  /*0a50*/  NOP ;  /* 0x0000000000007918 */ /* 0x019fe20000000000 */
.L_x_5:
[----:B------:R-:W-:Y:S01]  /*0a60*/  ULDC.64 UR4, c[0x0][0x598] ;  /* 0x0001660000047ab9 */ /* 0x000fe20000000a00 */
[----:B------:R-:W-:Y:S01]  /*0a70*/  ULDC.64 UR36, c[0x0][0x208] ;  /* 0x0000820000247ab9 */ /* 0x000fe20000000a00 */
[----:B------:R-:W-:-:S04]  /*0a80*/  ISETP.NE.U32.AND P0, PT, RZ, UR4, PT ;  /* 0x00000004ff007c0c */ /* 0x000fc8000bf05070 */
[----:B------:R-:W-:-:S13]  /*0a90*/  ISETP.NE.AND.EX P0, PT, RZ, UR5, PT, P0 ;  /* 0x00000005ff007c0c */ /* 0x000fda000bf05300 */
[----:B------:R-:W-:Y:S05]  /*0aa0*/  @!P0 BRA `(.L_x_6) ;  /* 0x00000000001c8947 */ /* 0x000fea0003800000 */
[----:B------:R-:W0:Y:S02]  /*0ab0*/  LDC.64 R8, c[0x0][0x598] ;  /* 0x00016600ff087b82 */ /* 0x000e240000000a00 */
[----:B0-----:R-:W3:Y:S02]  /*0ac0*/  LDG.E.64 R8, desc[UR36][R8.64] ;  /* 0x0000002408087981 */ /* 0x001ee4000c1e1b00 */
[----:B---3--:R-:W-:-:S04]  /*0ad0*/  ISETP.NE.U32.AND P0, PT, R8, RZ, PT ;  /* 0x000000ff0800720c */ /* 0x008fc80003f05070 */
[----:B------:R-:W-:-:S13]  /*0ae0*/  ISETP.NE.AND.EX P0, PT, R9, RZ, PT, P0 ;  /* 0x000000ff0900720c */ /* 0x000fda0003f05300 */
[----:B------:R-:W-:Y:S05]  /*0af0*/  @!P0 BRA `(.L_x_6) ;  /* 0x0000000000088947 */ /* 0x000fea0003800000 */
[----:B------:R0:W5:Y:S01]  /*0b00*/  LD.E R57, desc[UR36][R8.64] ;  /* 0x0000002408397980 */ /* 0x000162000c101900 */
[----:B------:R-:W-:Y:S05]  /*0b10*/  BRA `(.L_x_7) ;  /* 0x0000000000247947 */ /* 0x000fea0003800000 */
.L_x_6:
[----:B------:R-:W-:Y:S02]  /*0b20*/  ULDC.64 UR4, c[0x0][0x588] ;  /* 0x0001620000047ab9 */ /* 0x000fe40000000a00 */
[----:B------:R-:W-:-:S04]  /*0b30*/  ISETP.NE.U32.AND P0, PT, RZ, UR4, PT ;  /* 0x00000004ff007c0c */ /* 0x000fc8000bf05070 */
[----:B------:R-:W-:-:S13]  /*0b40*/  ISETP.NE.AND.EX P0, PT, RZ, UR5, PT, P0 ;  /* 0x00000005ff007c0c */ /* 0x000fda000bf05300 */
[----:B------:R-:W-:Y:S05]  /*0b50*/  @!P0 BRA `(.L_x_8) ;  /* 0x00000000000c8947 */ /* 0x000fea0003800000 */
[----:B------:R-:W0:Y:S02]  /*0b60*/  LDC.64 R8, c[0x0][0x588] ;  /* 0x00016200ff087b82 */ /* 0x000e240000000a00 */
[----:B0-----:R1:W5:Y:S01]  /*0b70*/  LDG.E R57, desc[UR36][R8.64] ;  /* 0x0000002408397981 */ /* 0x001362000c1e1900 */
[----:B------:R-:W-:Y:S05]  /*0b80*/  BRA `(.L_x_7) ;  /* 0x0000000000087947 */ /* 0x000fea0003800000 */
.L_x_8:
[----:B------:R-:W-:Y:S02]  /*0b90*/  ULDC UR4, c[0x0][0x580] ;  /* 0x0001600000047ab9 */ /* 0x000fe40000000800 */
[----:B------:R-:W-:-:S07]  /*0ba0*/  IMAD.U32 R57, RZ, RZ, UR4 ;  /* 0x00000004ff397e24 */ /* 0x000fce000f8e00ff */
.L_x_7:
[----:B------:R-:W-:Y:S02]  /*0bb0*/  ULDC.64 UR4, c[0x0][0x5a0] ;  /* 0x0001680000047ab9 */ /* 0x000fe40000000a00 */
[----:B------:R-:W-:-:S04]  /*0bc0*/  ISETP.NE.U32.AND P0, PT, RZ, UR4, PT ;  /* 0x00000004ff007c0c */ /* 0x000fc8000bf05070 */
[----:B------:R-:W-:-:S13]  /*0bd0*/  ISETP.NE.AND.EX P0, PT, RZ, UR5, PT, P0 ;  /* 0x00000005ff007c0c */ /* 0x000fda000bf05300 */
[----:B------:R-:W-:Y:S05]  /*0be0*/  @!P0 BRA `(.L_x_9) ;  /* 0x00000000001c8947 */ /* 0x000fea0003800000 */
[----:B01----:R-:W0:Y:S02]  /*0bf0*/  LDC.64 R8, c[0x0][0x5a0] ;  /* 0x00016800ff087b82 */ /* 0x003e240000000a00 */
[----:B0-----:R-:W3:Y:S02]  /*0c00*/  LDG.E.64 R8, desc[UR36][R8.64] ;  /* 0x0000002408087981 */ /* 0x001ee4000c1e1b00 */
[----:B---3--:R-:W-:-:S04]  /*0c10*/  ISETP.NE.U32.AND P0, PT, R8, RZ, PT ;  /* 0x000000ff0800720c */ /* 0x008fc80003f05070 */
[----:B------:R-:W-:-:S13]  /*0c20*/  ISETP.NE.AND.EX P0, PT, R9, RZ, PT, P0 ;  /* 0x000000ff0900720c */ /* 0x000fda0003f05300 */
[----:B------:R-:W-:Y:S05]  /*0c30*/  @!P0 BRA `(.L_x_9) ;  /* 0x0000000000088947 */ /* 0x000fea0003800000 */
[----:B------:R0:W5:Y:S01]  /*0c40*/  LD.E R58, desc[UR36][R8.64] ;  /* 0x00000024083a7980 */ /* 0x000162000c101900 */
[----:B------:R-:W-:Y:S05]  /*0c50*/  BRA `(.L_x_10) ;  /* 0x0000000000247947 */ /* 0x000fea0003800000 */
.L_x_9:
[----:B------:R-:W-:Y:S02]  /*0c60*/  ULDC.64 UR4, c[0x0][0x590] ;  /* 0x0001640000047ab9 */ /* 0x000fe40000000a00 */
[----:B------:R-:W-:-:S04]  /*0c70*/  ISETP.NE.U32.AND P0, PT, RZ, UR4, PT ;  /* 0x00000004ff007c0c */ /* 0x000fc8000bf05070 */
[----:B------:R-:W-:-:S13]  /*0c80*/  ISETP.NE.AND.EX P0, PT, RZ, UR5, PT, P0 ;  /* 0x00000005ff007c0c */ /* 0x000fda000bf05300 */
[----:B------:R-:W-:Y:S05]  /*0c90*/  @!P0 BRA `(.L_x_11) ;  /* 0x00000000000c8947 */ /* 0x000fea0003800000 */
[----:B------:R-:W3:Y:S02]  /*0ca0*/  LDC.64 R58, c[0x0][0x590] ;  /* 0x00016400ff3a7b82 */ /* 0x000ee40000000a00 */
[----:B---3--:R3:W5:Y:S01]  /*0cb0*/  LDG.E R58, desc[UR36][R58.64] ;  /* 0x000000243a3a7981 */ /* 0x008762000c1e1900 */
[----:B------:R-:W-:Y:S05]  /*0cc0*/  BRA `(.L_x_10) ;  /* 0x0000000000087947 */ /* 0x000fea0003800000 */
.L_x_11:
[----:B------:R-:W-:Y:S02]  /*0cd0*/  ULDC UR4, c[0x0][0x584] ;  /* 0x0001610000047ab9 */ /* 0x000fe40000000800 */
[----:B------:R-:W-:-:S07]  /*0ce0*/  IMAD.U32 R58, RZ, RZ, UR4 ;  /* 0x00000004ff3a7e24 */ /* 0x000fce000f8e00ff */
.L_x_10:
[----:B------:R-:W4:Y:S01]  /*0cf0*/  LDC R2, c[0x0][0x65c] ;  /* 0x00019700ff027b82 */ /* 0x000f220000000800 */
[----:B------:R-:W-:Y:S01]  /*0d00*/  ULDC UR6, c[0x0][0x28c] ;  /* 0x0000a30000067ab9 */ /* 0x000fe20000000800 */
[----:B------:R-:W-:Y:S01]  /*0d10*/  ISETP.NE.AND P0, PT, R10, 0x2, PT ;  /* 0x000000020a00780c */ /* 0x000fe20003f05270 */
[----:B------:R-:W-:Y:S01]  /*0d20*/  UIADD3 UR6, UR6, 0x3f, URZ ;  /* 0x0000003f06067890 */ /* 0x000fe2000fffe03f */
[----:B01----:R-:W-:Y:S01]  /*0d30*/  IMAD.U32 R8, RZ, RZ, UR12 ;  /* 0x0000000cff087e24 */ /* 0x003fe2000f8e00ff */
[----:B------:R-:W-:Y:S01]  /*0d40*/  UMOV UR38, URZ ;  /* 0x0000003f00267c82 */ /* 0x000fe20008000000 */
[----:B------:R-:W-:Y:S01]  /*0d50*/  IMAD.MOV.U32 R9, RZ, RZ, RZ ;  /* 0x000000ffff097224 */ /* 0x000fe200078e00ff */
[----:B------:R-:W-:Y:S01]  /*0d60*/  USHF.R.S32.HI UR7, URZ, 0x1f, UR6 ;  /* 0x0000001f3f077899 */ /* 0x000fe20008011406 */
[----:B------:R-:W-:Y:S01]  /*0d70*/  UMOV UR39, URZ ;  /* 0x0000003f00277c82 */ /* 0x000fe20008000000 */
[----:B------:R-:W-:Y:S02]  /*0d80*/  ULDC.64 UR8, c[0x0][0x650] ;  /* 0x0001940000087ab9 */ /* 0x000fe40000000a00 */
[----:B------:R-:W-:-:S04]  /*0d90*/  ULEA.HI UR7, UR7, UR6, URZ, 0x6 ;  /* 0x0000000607077291 */ /* 0x000fc8000f8f303f */
[----:B------:R-:W-:Y:S01]  /*0da0*/  USHF.R.S32.HI UR40, URZ, 0x6, UR7 ;  /* 0x000000063f287899 */ /* 0x000fe20008011407 */
[----:B----4-:R-:W-:-:S13]  /*0db0*/  ISETP.NE.AND P1, PT, R2, 0x1, PT ;  /* 0x000000010200780c */ /* 0x010fda0003f25270 */
[----:B------:R-:W0:Y:S01]  /*0dc0*/  @P1 LDC R19, c[0x0][0x10] ;  /* 0x00000400ff131b82 */ /* 0x000e220000000800 */
[----:B------:R-:W-:Y:S02]  /*0dd0*/  @P1 IMAD.MOV.U32 R7, RZ, RZ, RZ ;  /* 0x000000ffff071224 */ /* 0x000fe400078e00ff */
[----:B------:R-:W-:-:S05]  /*0de0*/  @P1 IMAD.MOV.U32 R17, RZ, RZ, RZ ;  /* 0x000000ffff111224 */ /* 0x000fca00078e00ff */
[----:B------:R-:W1:Y:S01]  /*0df0*/  @!P1 LDC R11, c[0x0][0xc] ;  /* 0x00000300ff0b9b82 */ /* 0x000e620000000800 */
[----:B------:R-:W-:Y:S01]  /*0e00*/  ULDC UR4, c[0x0][0xc] ;  /* 0x0000030000047ab9 */ /* 0x000fe20000000800 */
[----:B------:R-:W-:Y:S02]  /*0e10*/  ULDC UR5, c[0x0][0x10] ;  /* 0x0000040000057ab9 */ /* 0x000fe40000000800 */
[----:B------:R-:W-:-:S04]  /*0e20*/  UIMAD.WIDE.U32 UR4, UR4, UR5, URZ ;  /* 0x00000005040472a5 */ /* 0x000fc8000f8e003f */
[----:B------:R-:W4:Y:S01]  /*0e30*/  LDC R2, c[0x0][0x14] ;  /* 0x00000500ff027b82 */ /* 0x000f220000000800 */
[----:B0-----:R-:W-:-:S04]  /*0e40*/  @P1 IMAD.WIDE.U32 R18, R19, UR12, R6 ;  /* 0x0000000c13121c25 */ /* 0x001fc8000f8e0006 */
[----:B------:R-:W-:Y:S02]  /*0e50*/  @P1 IMAD.IADD R17, R19, 0x1, R17 ;  /* 0x0000000113111824 */ /* 0x000fe400078e0211 */
[----:B-1----:R-:W-:-:S04]  /*0e60*/  @!P1 IMAD.WIDE.U32 R8, R6, R11, R8 ;  /* 0x0000000b06089225 */ /* 0x002fc800078e0008 */
[----:B------:R-:W-:Y:S02]  /*0e70*/  @!P1 IMAD.MOV.U32 R18, RZ, RZ, R8 ;  /* 0x000000ffff129224 */ /* 0x000fe400078e0008 */
[----:B------:R-:W-:Y:S02]  /*0e80*/  @!P1 IMAD.MOV.U32 R17, RZ, RZ, R9 ;  /* 0x000000ffff119224 */ /* 0x000fe400078e0009 */
[----:B----4-:R-:W-:-:S04]  /*0e90*/  IMAD.WIDE.U32 R12, R2, UR4, RZ ;  /* 0x00000004020c7c25 */ /* 0x010fc8000f8e00ff */
[----:B------:R-:W-:Y:S01]  /*0ea0*/  IMAD R23, R2, UR5, RZ ;  /* 0x0000000502177c24 */ /* 0x000fe2000f8e02ff */
[----:B------:R0:W-:Y:S03]  /*0eb0*/  STL.64 [R1], R12 ;  /* 0x0000000c01007387 */ /* 0x0001e60000100a00 */
[----:B------:R-:W-:Y:S01]  /*0ec0*/  IMAD.IADD R23, R13, 0x1, R23 ;  /* 0x000000010d177824 */ /* 0x000fe200078e0217 */
[----:B------:R-:W-:Y:S06]  /*0ed0*/  @P0 BRA `(.L_x_12) ;  /* 0x0000000000240947 */ /* 0x000fec0003800000 */
[----:B------:R-:W-:Y:S01]  /*0ee0*/  USHF.R.U32.HI UR4, URZ, 0x1, UR40 ;  /* 0x000000013f047899 */ /* 0x000fe20008011628 */
[----:B------:R-:W-:Y:S01]  /*0ef0*/  IADD3 R18, P0, R18, R12, RZ ;  /* 0x0000000c12127210 */ /* 0x000fe20007f1e0ff */
[----:B------:R-:W-:Y:S02]  /*0f00*/  UISETP.GE.U32.AND UP0, UPT, UR40, 0xe, UPT ;  /* 0x0000000e2800788c */ /* 0x000fe4000bf06070 */
[----:B------:R-:W-:Y:S02]  /*0f10*/  UIMAD.WIDE.U32 UR4, UR4, -0x6db6db6d, URZ ;  /* 0x92492493040478a5 */ /* 0x000fe4000f8e003f */
[----:B------:R-:W-:Y:S01]  /*0f20*/  IMAD.X R17, R23, 0x1, R17, P0 ;  /* 0x0000000117117824 */ /* 0x000fe200000e0611 */
[----:B------:R-:W-:Y:S01]  /*0f30*/  UMOV UR39, URZ ;  /* 0x0000003f00277c82 */ /* 0x000fe20008000000 */
[----:B------:R-:W-:-:S04]  /*0f40*/  USHF.R.U32.HI UR4, URZ, 0x2, UR5 ;  /* 0x000000023f047899 */ /* 0x000fc80008011605 */
[----:B------:R-:W-:Y:S02]  /*0f50*/  UIMAD UR38, UR4, -0xe, UR40 ;  /* 0xfffffff2042678a4 */ /* 0x000fe4000f8e0228 */
[----:B------:R-:W-:-:S12]  /*0f60*/  @UP0 ULOP3.LUT UR39, UR4, 0x1, URZ, 0xc0, !UPT ;  /* 0x0000000104270892 */ /* 0x000fd8000f8ec03f */
.L_x_12:
[----:B------:R-:W-:Y:S01]  /*0f70*/  ISETP.GE.U32.AND P0, PT, R18, UR8, PT ;  /* 0x0000000812007c0c */ /* 0x000fe2000bf06070 */
[----:B------:R-:W-:Y:S01]  /*0f80*/  IMAD.MOV.U32 R19, RZ, RZ, -0x1 ;  /* 0xffffffffff137424 */ /* 0x000fe200078e00ff */
[----:B------:R-:W-:Y:S01]  /*0f90*/  PRMT R8, RZ, 0x7610, R8 ;  /* 0x00007610ff087816 */ /* 0x000fe20000000008 */
[----:B------:R-:W-:Y:S01]  /*0fa0*/  IMAD.MOV.U32 R22, RZ, RZ, -0x1 ;  /* 0xffffffffff167424 */ /* 0x000fe200078e00ff */
[----:B------:R-:W-:Y:S01]  /*0fb0*/  ISETP.GE.U32.AND.EX P0, PT, R17, UR9, PT, P0 ;  /* 0x0000000911007c0c */ /* 0x000fe2000bf06100 */
[----:B------:R-:W-:-:S12]  /*0fc0*/  IMAD.MOV.U32 R2, RZ, RZ, -0x1 ;  /* 0xffffffffff027424 */ /* 0x000fd800078e00ff */
[----:B------:R-:W-:Y:S05]  /*0fd0*/  @P0 BRA `(.L_x_13) ;  /* 0x00000004002c0947 */ /* 0x000fea0003800000 */
[----:B------:R-:W1:Y:S01]  /*0fe0*/  LDC.64 R26, c[0x0][0x628] ;  /* 0x00018a00ff1a7b82 */ /* 0x000e620000000a00 */
[----:B------:R-:W-:Y:S02]  /*0ff0*/  IMAD.MOV.U32 R8, RZ, RZ, R18 ;  /* 0x000000ffff087224 */ /* 0x000fe400078e0012 */
[----:B------:R-:W-:-:S05]  /*1000*/  IMAD.MOV.U32 R9, RZ, RZ, R17 ;  /* 0x000000ffff097224 */ /* 0x000fca00078e0011 */
[----:B------:R-:W4:Y:S08]  /*1010*/  LDC R2, c[0x0][0x630] ;  /* 0x00018c00ff027b82 */ /* 0x000f300000000800 */
[----:B------:R-:W0:Y:S01]  /*1020*/  LDC.64 R28, c[0x0][0x620] ;  /* 0x00018800ff1c7b82 */ /* 0x000e220000000a00 */
[----:B-1----:R-:W-:-:S04]  /*1030*/  ISETP.NE.U32.AND P0, PT, R26, RZ, PT ;  /* 0x000000ff1a00720c */ /* 0x002fc80003f05070 */
[----:B------:R-:W-:-:S13]  /*1040*/  ISETP.NE.AND.EX P0, PT, R27, RZ, PT, P0 ;  /* 0x000000ff1b00720c */ /* 0x000fda0003f05300 */
[----:B0---4-:R-:W-:Y:S05]  /*1050*/  @!P0 BRA `(.L_x_14) ;  /* 0x0000000000288947 */ /* 0x011fea0003800000 */
[----:B------:R-:W0:Y:S02]  /*1060*/  LDC R13, c[0x0][0x634] ;  /* 0x00018d00ff0d7b82 */ /* 0x000e240000000800 */
[----:B0-----:R-:W-:-:S05]  /*1070*/  IADD3 R13, P0, R18, R13, RZ ;  /* 0x0000000d120d7210 */ /* 0x001fca0007f1e0ff */
[----:B------:R-:W-:-:S04]  /*1080*/  IMAD.X R15, RZ, RZ, R17, P0 ;  /* 0x000000ffff0f7224 */ /* 0x000fc800000e0611 */
[----:B------:R-:W-:-:S04]  /*1090*/  IMAD.WIDE.U32 R8, R15, R26, RZ ;  /* 0x0000001a0f087225 */ /* 0x000fc800078e00ff */
[----:B------:R-:W-:-:S04]  /*10a0*/  IMAD.WIDE.U32 R10, P0, R13, R27, R8 ;  /* 0x0000001b0d0a7225 */ /* 0x000fc80007800008 */
[----:B------:R-:W-:-:S04]  /*10b0*/  IMAD.WIDE.U32 R8, R13, R26, RZ ;  /* 0x0000001a0d087225 */ /* 0x000fc800078e00ff */
[----:B------:R-:W-:Y:S01]  /*10c0*/  IMAD.X R13, RZ, RZ, RZ, P0 ;  /* 0x000000ffff0d7224 */ /* 0x000fe200000e06ff */
[----:B------:R-:W-:Y:S01]  /*10d0*/  IADD3 RZ, P0, R9, R10, RZ ;  /* 0x0000000a09ff7210 */ /* 0x000fe20007f1e0ff */
[----:B------:R-:W-:-:S04]  /*10e0*/  IMAD.MOV.U32 R12, RZ, RZ, R11 ;  /* 0x000000ffff0c7224 */ /* 0x000fc800078e000b */
[----:B------:R-:W-:-:S08]  /*10f0*/  IMAD.WIDE.U32.X R8, R15, R27, R12, P0 ;  /* 0x0000001b0f087225 */ /* 0x000fd000000e040c */
.L_x_14:
[----:B------:R-:W0:Y:S01]  /*1100*/  LDC.64 R32, c[0x0][0x640] ;  /* 0x00019000ff207b82 */ /* 0x000e220000000a00 */
[-C--:B------:R-:W-:Y:S01]  /*1110*/  SHF.R.U64 R30, R8, R2.reuse, R9 ;  /* 0x00000002081e7219 */ /* 0x080fe20000001209 */
[----:B------:R-:W-:Y:S01]  /*1120*/  IMAD.MOV.U32 R19, RZ, RZ, R17 ;  /* 0x000000ffff137224 */ /* 0x000fe200078e0011 */
[----:B------:R-:W-:Y:S02]  /*1130*/  SHF.R.U32.HI R2, RZ, R2, R9 ;  /* 0x00000002ff027219 */ /* 0x000fe40000011609 */
[----:B------:R-:W-:-:S03]  /*1140*/  IADD3 R11, P0, RZ, -R30, RZ ;  /* 0x8000001eff0b7210 */ /* 0x000fc60007f1e0ff */
[----:B------:R-:W1:Y:S02]  /*1150*/  LDC R10, c[0x0][0x618] ;  /* 0x00018600ff0a7b82 */ /* 0x000e640000000800 */
[----:B------:R-:W-:-:S04]  /*1160*/  IMAD.X R9, RZ, RZ, ~R2, P0 ;  /* 0x000000ffff097224 */ /* 0x000fc800000e0e02 */
[-C--:B------:R-:W-:Y:S02]  /*1170*/  IMAD R2, R9, R28.reuse, RZ ;  /* 0x0000001c09027224 */ /* 0x080fe400078e02ff */
[----:B------:R-:W4:Y:S01]  /*1180*/  LDC R13, c[0x0][0x608] ;  /* 0x00018200ff0d7b82 */ /* 0x000f220000000800 */
[----:B------:R-:W-:-:S04]  /*1190*/  IMAD.WIDE.U32 R8, R11, R28, R18 ;  /* 0x0000001c0b087225 */ /* 0x000fc800078e0012 */
[----:B------:R-:W-:Y:S02]  /*11a0*/  IMAD R11, R11, R29, R2 ;  /* 0x0000001d0b0b7224 */ /* 0x000fe400078e0202 */
[----:B------:R-:W-:Y:S01]  /*11b0*/  IMAD.MOV.U32 R2, RZ, RZ, -0x1 ;  /* 0xffffffffff027424 */ /* 0x000fe200078e00ff */
[----:B------:R-:W2:Y:S01]  /*11c0*/  LDC R31, c[0x0][0x658] ;  /* 0x00019600ff1f7b82 */ /* 0x000ea20000000800 */
[----:B------:R-:W-:Y:S01]  /*11d0*/  IMAD.IADD R9, R9, 0x1, R11 ;  /* 0x0000000109097824 */ /* 0x000fe200078e020b */
[----:B0-----:R-:W-:Y:S01]  /*11e0*/  ISETP.NE.U32.AND P0, PT, R32, RZ, PT ;  /* 0x000000ff2000720c */ /* 0x001fe20003f05070 */
[----:B------:R-:W-:-:S03]  /*11f0*/  IMAD.MOV.U32 R28, RZ, RZ, 0x1 ;  /* 0x00000001ff1c7424 */ /* 0x000fc600078e00ff */
[----:B------:R-:W-:Y:S02]  /*1200*/  ISETP.NE.AND.EX P0, PT, R33, RZ, PT, P0 ;  /* 0x000000ff2100720c */ /* 0x000fe40003f05300 */
[----:B------:R-:W0:Y:S01]  /*1210*/  LDC R27, c[0x0][0x600] ;  /* 0x00018000ff1b7b82 */ /* 0x000e220000000800 */
[-CC-:B-1----:R-:W-:Y:S02]  /*1220*/  SHF.R.U64 R25, R8, R10.reuse, R9.reuse ;  /* 0x0000000a08197219 */ /* 0x182fe40000001209 */
[----:B------:R-:W-:-:S05]  /*1230*/  SHF.R.U32.HI R8, RZ, R10, R9 ;  /* 0x0000000aff087219 */ /* 0x000fca0000011609 */
[----:B------:R-:W1:Y:S01]  /*1240*/  LDC R22, c[0x0][0x648] ;  /* 0x00019200ff167b82 */ /* 0x000e620000000800 */
[-CC-:B----4-:R-:W-:Y:S02]  /*1250*/  SHF.R.U64 R34, R25, R13.reuse, R8.reuse ;  /* 0x0000000d19227219 */ /* 0x190fe40000001208 */
[----:B------:R-:W-:-:S05]  /*1260*/  SHF.R.U32.HI R8, RZ, R13, R8 ;  /* 0x0000000dff087219 */ /* 0x000fca0000011608 */
[----:B------:R-:W4:Y:S01]  /*1270*/  LDC R26, c[0x0][0x638] ;  /* 0x00018e00ff1a7b82 */ /* 0x000f220000000800 */
[-CC-:B--2---:R-:W-:Y:S02]  /*1280*/  SHF.R.U64 R36, R34, R31.reuse, R8.reuse ;  /* 0x0000001f22247219 */ /* 0x184fe40000001208 */
[-C--:B------:R-:W-:Y:S02]  /*1290*/  SHF.L.U32 R2, R2, R31.reuse, RZ ;  /* 0x0000001f02027219 */ /* 0x080fe400000006ff */
[----:B------:R-:W-:Y:S01]  /*12a0*/  SHF.R.U32.HI R9, RZ, R31, R8 ;  /* 0x0000001fff097219 */ /* 0x000fe20000011608 */
[----:B------:R-:W-:Y:S01]  /*12b0*/  IMAD.MOV.U32 R8, RZ, RZ, R36 ;  /* 0x000000ffff087224 */ /* 0x000fe200078e0024 */
[----:B------:R-:W-:Y:S01]  /*12c0*/  LOP3.LUT R15, RZ, R2, RZ, 0x33, !PT ;  /* 0x00000002ff0f7212 */ /* 0x000fe200078e33ff */
[----:B------:R-:W2:Y:S01]  /*12d0*/  LDC R29, c[0x0][0x610] ;  /* 0x00018400ff1d7b82 */ /* 0x000ea20000000800 */
[----:B------:R-:W-:Y:S05]  /*12e0*/  @!P0 BRA `(.L_x_15) ;  /* 0x0000000000288947 */ /* 0x000fea0003800000 */
[----:B------:R-:W3:Y:S02]  /*12f0*/  LDC R13, c[0x0][0x64c] ;  /* 0x00019300ff0d7b82 */ /* 0x000ee40000000800 */
[----:B---3--:R-:W-:-:S05]  /*1300*/  IADD3 R13, P0, R36, R13, RZ ;  /* 0x0000000d240d7210 */ /* 0x008fca0007f1e0ff */
        /* <DEDUP_REMOVED lines=8> */
.L_x_15:
[----:B-1----:R-:W-:Y:S01]  /*1390*/  SHF.R.U64 R7, R8, R22, R9 ;  /* 0x0000001608077219 */ /* 0x002fe20000001209 */
[----:B0-----:R-:W-:Y:S01]  /*13a0*/  VIADD R8, R27, 0xffffffff ;  /* 0xffffffff1b087836 */ /* 0x001fe20000000000 */
[----:B------:R-:W-:Y:S01]  /*13b0*/  SHF.L.U32 R2, R28, R31, RZ ;  /* 0x0000001f1c027219 */ /* 0x000fe200000006ff */
[----:B------:R-:W-:Y:S01]  /*13c0*/  @P1 IMAD R20, R21, R24, R6 ;  /* 0x0000001815141224 */ /* 0x000fe200078e0206 */
[----:B------:R-:W-:Y:S01]  /*13d0*/  LOP3.LUT R15, R34, R15, RZ, 0xc0, !PT ;  /* 0x0000000f220f7212 */ /* 0x000fe200078ec0ff */
[----:B------:R-:W-:Y:S01]  /*13e0*/  IMAD.MOV R9, RZ, RZ, -R7 ;  /* 0x000000ffff097224 */ /* 0x000fe200078e0a07 */
[----:B------:R-:W-:Y:S01]  /*13f0*/  LOP3.LUT R8, R25, R8, RZ, 0xc0, !PT ;  /* 0x0000000819087212 */ /* 0x000fe200078ec0ff */
[----:B------:R-:W-:Y:S02]  /*1400*/  IMAD.MOV.U32 R6, RZ, RZ, 0x1 ;  /* 0x00000001ff067424 */ /* 0x000fe400078e00ff */
[----:B------:R-:W-:Y:S02]  /*1410*/  IMAD R15, R2, R7, R15 ;  /* 0x00000007020f7224 */ /* 0x000fe400078e020f */
[----:B----4-:R-:W-:-:S02]  /*1420*/  IMAD R2, R9, R26, R36 ;  /* 0x0000001a09027224 */ /* 0x010fc400078e0224 */
[----:B--2---:R-:W-:Y:S02]  /*1430*/  IMAD R19, R15, R29, R20 ;  /* 0x0000001d0f137224 */ /* 0x004fe400078e0214 */
[--C-:B------:R-:W-:Y:S01]  /*1440*/  IMAD R2, R2, R27, R8.reuse ;  /* 0x0000001b02027224 */ /* 0x100fe200078e0208 */
[----:B------:R-:W-:-:S04]  /*1450*/  PRMT R8, R6, 0x7610, R8 ;  /* 0x0000761006087816 */ /* 0x000fc80000000008 */
[----:B------:R-:W-:Y:S02]  /*1460*/  SEL R22, R2, R19, !P1 ;  /* 0x0000001302167207 */ /* 0x000fe40004800000 */
[----:B------:R-:W-:Y:S01]  /*1470*/  SEL R19, R19, R2, !P1 ;  /* 0x0000000213137207 */ /* 0x000fe20004800000 */
[----:B------:R-:W-:-:S07]  /*1480*/  IMAD.MOV.U32 R2, RZ, RZ, R30 ;  /* 0x000000ffff027224 */ /* 0x000fce00078e001e */
.L_x_13:
[----:B------:R-:W-:Y:S05]  /*1490*/  @!P3 BRA `(.L_x_16) ;  /* 0x00000000000cb947 */ /* 0x000fea0003800000 */
[----:B------:R-:W-:Y:S01]  /*14a0*/  UCGABAR_WAIT ;  /* 0x0000000000007dc7 */ /* 0x000fe20008000000 */
[----:B------:R-:W-:Y:S01]  /*14b0*/  CCTL.IVALL ;  /* 0x00000000ff00798f */ /* 0x000fe20002000000 */
[----:B------:R-:W-:Y:S05]  /*14c0*/  BRA `(.L_x_17) ;  /* 0x0000000000047947 */ /* 0x000fea0003800000 */
.L_x_16:
[----:B------:R-:W-:Y:S06]  /*14d0*/  BAR.SYNC.DEFER_BLOCKING 0x0 ;  /* 0x0000000000007b1d */ /* 0x000fec0000010000 */
.L_x_17:
[----:B------:R-:W-:Y:S05]  /*14e0*/  @!P2 BRA `(.L_x_18) ;  /* 0x000000380010a947 */ /* 0x000fea0003800000 */
[----:B------:R-:W-:-:S13]  /*14f0*/  ISETP.GT.U32.AND P0, PT, R35, 0x1, PT ;  /* 0x000000012300780c */ /* 0x000fda0003f04070 */
[----:B------:R-:W-:Y:S05]  /*1500*/  @P0 EXIT ;  /* 0x000000000000094d */ /* 0x000fea0003800000 */
.L_x_19:
[----:B------:R-:W-:-:S08]  /*1510*/  NOP ;  /* 0x0000000000007918 */ /* 0x000fd00000000000 */
[----:B------:R-:W1:Y:S02]  /*1520*/  USETMAXREG.TRY_ALLOC.CTAPOOL UP0, 0xe8 ;  /* 0x000000e8000079c8 */ /* 0x000e640008000600 */
[----:B-1----:R-:W-:-:S13]  /*1530*/  PLOP3.LUT P0, PT, PT, PT, UP0, 0x80, 0x0 ;  /* 0x000000000000781c */ /* 0x002fda0003f0f008 */
[----:B------:R-:W-:Y:S05]  /*1540*/  @!P0 BRA `(.L_x_19) ;  /* 0xfffffffc00f08947 */ /* 0x000fea000383ffff */
[----:B------:R-:W-:-:S13]  /*1550*/  LOP3.LUT P0, RZ, R8, 0xff, RZ, 0xc0, !PT ;  /* 0x000000ff08ff7812 */ /* 0x000fda000780c0ff */
[----:B------:R-:W-:Y:S05]  /*1560*/  @!P0 EXIT ;  /* 0x000000000000894d */ /* 0x000fea0003800000 */
[----:B------:R-:W1:Y:S01]  /*1570*/  S2UR UR4, SR_CgaCtaId ;  /* 0x00000000000479c3 */ /* 0x000e620000008800 */
[----:B--2---:R-:W-:Y:S01]  /*1580*/  VIADD R14, R14, 0xffffffff ;  /* 0xffffffff0e0e7836 */ /* 0x004fe20000000000 */
[CC--:B------:R-:W-:Y:S01]  /*1590*/  LEA.HI R4, R0.reuse, R3.reuse, RZ, 0x2 ;  /* 0x0000000300047211 */ /* 0x0c0fe200078f10ff */
[----:B------:R-:W-:Y:S01]  /*15a0*/  UMOV UR41, 0x400 ;  /* 0x0000040000297882 */ /* 0x000fe20000000000 */
[----:B------:R-:W-:Y:S01]  /*15b0*/  LEA.HI R0, R0, R3, RZ, 0x5 ;  /* 0x0000000300007211 */ /* 0x000fe200078f28ff */
[----:B------:R-:W-:Y:S01]  /*15c0*/  UISETP.LT.AND UP0, UPT, UR40, 0x1, UPT ;  /* 0x000000012800788c */ /* 0x000fe2000bf01270 */
[----:B------:R-:W-:Y:S01]  /*15d0*/  R2UR UR42, R14 ;  /* 0x000000000e2a72ca */ /* 0x000fe200000e0000 */
[----:B------:R-:W-:Y:S01]  /*15e0*/  ULDC UR6, c[0x0][0x284] ;  /* 0x0000a10000067ab9 */ /* 0x000fe20000000800 */
[--C-:B------:R-:W-:Y:S01]  /*15f0*/  SHF.R.S32.HI R60, RZ, 0x2, R4.reuse ;  /* 0x00000002ff3c7819 */ /* 0x100fe20000011404 */
[----:B------:R-:W-:Y:S01]  /*1600*/  USEL UR43, UR40, 0x1, UP0 ;  /* 0x00000001282b7887 */ /* 0x000fe20008000000 */
[----:B------:R-:W-:Y:S01]  /*1610*/  SHF.R.S32.HI R5, RZ, 0x1f, R4 ;  /* 0x0000001fff057819 */ /* 0x000fe20000011404 */
[----:B------:R-:W-:Y:S01]  /*1620*/  USHF.L.U32 UR46, UR40, 0x1, URZ ;  /* 0x00000001282e7899 */ /* 0x000fe2000800063f */
[----:B------:R-:W-:Y:S01]  /*1630*/  LOP3.LUT R4, R4, 0xfffffffc, RZ, 0xc0, !PT ;  /* 0xfffffffc04047812 */ /* 0x000fe200078ec0ff */
[----:B------:R-:W-:Y:S01]  /*1640*/  UIADD3 UR43, -UR43, UR40, URZ ;  /* 0x000000282b2b7290 */ /* 0x000fe2000fffe13f */
[----:B------:R-:W-:-:S02]  /*1650*/  LEA.HI R5, R5, R60, RZ, 0x3 ;  /* 0x0000003c05057211 */ /* 0x000fc400078f18ff */
[----:B------:R-:W-:Y:S01]  /*1660*/  ISETP.NE.AND P0, PT, R14, RZ, PT ;  /* 0x000000ff0e00720c */ /* 0x000fe20003f05270 */
[----:B---3--:R-:W-:Y:S01]  /*1670*/  IMAD.IADD R59, R3, 0x1, -R4 ;  /* 0x00000001033b7824 */ /* 0x008fe200078e0a04 */
[----:B------:R-:W-:Y:S01]  /*1680*/  LOP3.LUT R5, R5, 0xfffffff8, RZ, 0xc0, !PT ;  /* 0xfffffff805057812 */ /* 0x000fe200078ec0ff */
[----:B------:R-:W-:Y:S01]  /*1690*/  USHF.L.U32 UR42, UR42, 0x3, URZ ;  /* 0x000000032a2a7899 */ /* 0x000fe2000800063f */
[----:B------:R-:W-:Y:S02]  /*16a0*/  LOP3.LUT R72, R16, 0x1, RZ, 0xfc, !PT ;  /* 0x0000000110487812 */ /* 0x000fe400078efcff */
[----:B------:R-:W-:Y:S01]  /*16b0*/  SEL R73, RZ, 0x1, P0 ;  /* 0x00000001ff497807 */ /* 0x000fe20000000000 */
[----:B------:R-:W-:Y:S01]  /*16c0*/  IMAD.IADD R60, R60, 0x1, -R5 ;  /* 0x000000013c3c7824 */ /* 0x000fe200078e0a05 */
[----:B-1----:R-:W-:Y:S01]  /*16d0*/  ULEA UR41, UR4, UR41, 0x18 ;  /* 0x0000002904297291 */ /* 0x002fe2000f8ec03f */
[----:B------:R-:W-:Y:S01]  /*16e0*/  SHF.R.S32.HI R5, RZ, 0x5, R0 ;  /* 0x00000005ff057819 */ /* 0x000fe20000011400 */
[----:B------:R-:W-:-:S02]  /*16f0*/  IMAD.U32 R63, RZ, RZ, UR42 ;  /* 0x0000002aff3f7e24 */ /* 0x000fc4000f8e00ff */
[----:B------:R-:W-:Y:S01]  /*1700*/  UIADD3 UR47, UR41, 0xf0, URZ ;  /* 0x000000f0292f7890 */ /* 0x000fe2000fffe03f */
[--C-:B------:R-:W-:Y:S01]  /*1710*/  SHF.R.S32.HI R61, RZ, 0x1f, R60.reuse ;  /* 0x0000001fff3d7819 */ /* 0x100fe2000001143c */
[----:B------:R-:W-:Y:S01]  /*1720*/  UIADD3 UR4, UR41, 0x200, URZ ;  /* 0x0000020029047890 */ /* 0x000fe2000fffe03f */
[--C-:B------:R-:W-:Y:S01]  /*1730*/  IMAD R66, R5, -0x10, -R60.reuse ;  /* 0xfffffff005427824 */ /* 0x100fe200078e0a3c */
[----:B------:R-:W-:Y:S01]  /*1740*/  UIADD3 UR5, UR41, 0x1c200, URZ ;  /* 0x0001c20029057890 */ /* 0x000fe2000fffe03f */
[----:B------:R-:W-:Y:S01]  /*1750*/  LOP3.LUT R65, R63, 0x8, RZ, 0xc0, !PT ;  /* 0x000000083f417812 */ /* 0x000fe200078ec0ff */
[----:B------:R-:W-:Y:S01]  /*1760*/  USHF.R.U32.HI UR4, URZ, 0x4, UR4 ;  /* 0x000000043f047899 */ /* 0x000fe20008011604 */
[----:B------:R-:W-:Y:S01]  /*1770*/  IMAD.U32 R62, RZ, RZ, UR47 ;  /* 0x0000002fff3e7e24 */ /* 0x000fe2000f8e00ff */
[----:B------:R-:W-:Y:S01]  /*1780*/  USHF.R.U32.HI UR5, URZ, 0x4, UR5 ;  /* 0x000000043f057899 */ /* 0x000fe20008011605 */
[----:B------:R-:W-:Y:S01]  /*1790*/  IMAD.WIDE R60, R5, 0x10, R60 ;  /* 0x00000010053c7825 */ /* 0x000fe200078e023c */
[----:B------:R-:W-:Y:S01]  /*17a0*/  ULOP3.LUT UR4, UR4, 0x3fff, URZ, 0xc0, !UPT ;  /* 0x00003fff04047892 */ /* 0x000fe2000f8ec03f */
[----:B------:R-:W-:Y:S01]  /*17b0*/  LOP3.LUT R63, R63, 0x8, RZ, 0xc, !PT ;  /* 0x000000083f3f7812 */ /* 0x000fe200078e0cff */
[----:B------:R-:W-:Y:S01]  /*17c0*/  ULOP3.LUT UR5, UR5, 0x3fff, URZ, 0xc0, !UPT ;  /* 0x00003fff05057892 */ /* 0x000fe2000f8ec03f */
[----:B------:R-:W-:Y:S01]  /*17d0*/  VIADD R64, R62, UR42 ;  /* 0x0000002a3e407c36 */ /* 0x000fe20008000000 */
[----:B------:R-:W-:Y:S01]  /*17e0*/  LOP3.LUT R65, R65, 0x18, RZ, 0x3c, !PT ;  /* 0x0000001841417812 */ /* 0x000fe200078e3cff */
[----:B------:R-:W-:Y:S01]  /*17f0*/  VIADD R66, R66, UR6 ;  /* 0x0000000642427c36 */ /* 0x000fe20008000000 */
[----:B------:R-:W-:-:S02]  /*1800*/  ULOP3.LUT UR44, UR4, 0x10000, URZ, 0xfc, !UPT ;  /* 0x00010000042c7892 */ /* 0x000fc4000f8efc3f */
[----:B------:R-:W-:-:S12]  /*1810*/  ULOP3.LUT UR45, UR5, 0x10000, URZ, 0xfc, !UPT ;  /* 0x00010000052d7892 */ /* 0x000fd8000f8efc3f */
.L_x_105:
[----:B------:R-:W-:Y:S01]  /*1820*/  SHF.L.U32 R3, R73, 0x1f, RZ ;  /* 0x0000001f49037819 */ /* 0x000fe200000006ff */
[----:B------:R-:W-:Y:S02]  /*1830*/  ULDC UR4, c[0x0][0x28c] ;  /* 0x0000a30000047ab9 */ /* 0x000fe40000000800 */
[----:B------:R-:W-:Y:S01]  /*1840*/  ISETP.LT.AND P1, PT, RZ, UR4, PT ;  /* 0x00000004ff007c0c */ /* 0x000fe2000bf21270 */
[----:B-1----:R-:W1:Y:S02]  /*1850*/  SYNCS.PHASECHK.TRANS64.TRYWAIT P0, [R62+UR42], R3 ;  /* 0x000000033e0075a7 */ /* 0x002e64000800016a */
[----:B-1-34-:R-:W-:Y:S10]  /*1860*/  @!P0 BRA `(.L_x_20) ;  /* 0x0000004800b08947 */ /* 0x01aff40003800000 */
.L_x_137:
[----:B------:R-:W-:Y:S05]  /*1870*/  @P1 BRA `(.L_x_21) ;  /* 0x0000000000401947 */ /* 0x000fea0003800000 */
[----:B------:R-:W-:Y:S01]  /*1880*/  MOV R0, 0x0 ;  /* 0x0000000000007802 */ /* 0x000fe20000000f00 */
[----:B------:R-:W-:Y:S01]  /*1890*/  ULDC.64 UR4, c[0x4][0x68] ;  /* 0x01001a0000047ab9 */ /* 0x000fe20000000a00 */
[----:B------:R-:W-:Y:S01]  /*18a0*/  ULDC.64 UR6, c[0x4][0x8] ;  /* 0x0100020000067ab9 */ /* 0x000fe20000000a00 */
[----:B------:R-:W-:Y:S01]  /*18b0*/  IMAD.U32 R4, RZ, RZ, UR4 ;  /* 0x00000004ff047e24 */ /* 0x000fe2000f8e00ff */
[----:B------:R2:W3:Y:S01]  /*18c0*/  LDC.64 R14, c[0x4][R0] ;  /* 0x01000000000e7b82 */ /* 0x0004e20000000a00 */
[----:B------:R-:W-:Y:S01]  /*18d0*/  IMAD.U32 R5, RZ, RZ, UR5 ;  /* 0x00000005ff057e24 */ /* 0x000fe2000f8e00ff */
[----:B------:R-:W-:Y:S01]  /*18e0*/  ULDC.64 UR4, c[0x4][0x70] ;  /* 0x01001c0000047ab9 */ /* 0x000fe20000000a00 */
[----:B------:R-:W-:Y:S02]  /*18f0*/  IMAD.U32 R10, RZ, RZ, UR6 ;  /* 0x00000006ff0a7e24 */ /* 0x000fe4000f8e00ff */
[----:B------:R-:W-:Y:S02]  /*1900*/  IMAD.U32 R6, RZ, RZ, UR4 ;  /* 0x00000004ff067e24 */ /* 0x000fe4000f8e00ff */
[----:B------:R-:W-:-:S02]  /*1910*/  IMAD.U32 R7, RZ, RZ, UR5 ;  /* 0x00000005ff077e24 */ /* 0x000fc4000f8e00ff */
[----:B------:R-:W-:Y:S02]  /*1920*/  IMAD.U32 R11, RZ, RZ, UR7 ;  /* 0x00000007ff0b7e24 */ /* 0x000fe4000f8e00ff */
[----:B------:R-:W-:Y:S02]  /*1930*/  IMAD.MOV.U32 R8, RZ, RZ, 0x1e1 ;  /* 0x000001e1ff087424 */ /* 0x000fe400078e00ff */
[----:B0-----:R-:W-:Y:S02]  /*1940*/  IMAD.MOV.U32 R12, RZ, RZ, 0x1 ;  /* 0x00000001ff0c7424 */ /* 0x001fe400078e00ff */
[----:B--2---:R-:W-:-:S07]  /*1950*/  IMAD.MOV.U32 R13, RZ, RZ, RZ ;  /* 0x000000ffff0d7224 */ /* 0x004fce00078e00ff */
[----:B------:R-:W-:-:S07]  /*1960*/  LEPC R20, `(.L_x_21) ;  /* 0x000000001014794e */ /* 0x000fce0000000000 */
[----:B-1-3-5:R-:W-:Y:S05]  /*1970*/  CALL.ABS.NOINC R14 ;  /* 0x000000000e007343 */ /* 0x02afea0003c00000 */
.L_x_21:
[----:B------:R-:W-:-:S13]  /*1980*/  ISETP.NE.AND P0, PT, R72, 0x3, PT ;  /* 0x000000034800780c */ /* 0x000fda0003f05270 */
[----:B------:R-:W-:Y:S05]  /*1990*/  @!P0 BRA `(.L_x_22) ;  /* 0x0000000000048947 */ /* 0x000fea0003800000 */
[----:B------:R-:W-:Y:S01]  /*19a0*/  BPT.TRAP 0x1 ;  /* 0x000000040000795c */ /* 0x000fe20000300000 */
.L_x_22:
[----:B-1----:R-:W-:Y:S02]  /*19b0*/  IMAD.U32 R3, RZ, RZ, UR38 ;  /* 0x00000026ff037e24 */ /* 0x002fe4000f8e00ff */
[----:B------:R-:W-:-:S03]  /*19c0*/  IMAD.U32 R0, RZ, RZ, UR39 ;  /* 0x00000027ff007e24 */ /* 0x000fc6000f8e00ff */
[----:B------:R-:W-:Y:S02]  /*19d0*/  LEA R3, R3, UR41, 0x3 ;  /* 0x0000002903037c11 */ /* 0x000fe4000f8e18ff */
[----:B------:R-:W-:-:S04]  /*19e0*/  SHF.L.U32 R0, R0, 0x1f, RZ ;  /* 0x0000001f00007819 */ /* 0x000fc800000006ff */
[----:B------:R1:W2:Y:S01]  /*19f0*/  SYNCS.PHASECHK.TRANS64.TRYWAIT P1, [R3+URZ], R0 ;  /* 0x00000000030075a7 */ /* 0x0002a2000802017f */
[----:B------:R-:W-:Y:S05]  /*1a00*/  @!P0 BRA `(.L_x_23) ;  /* 0x0000000000048947 */ /* 0x000fea0003800000 */
[----:B------:R-:W-:Y:S01]  /*1a10*/  BPT.TRAP 0x1 ;  /* 0x000000040000795c */ /* 0x000fe20000300000 */
.L_x_23:
[----:B--2---:R-:W-:Y:S05]  /*1a20*/  @P1 BRA `(.L_x_24) ;  /* 0x0000000000081947 */ /* 0x004fea0003800000 */
[----:B------:R-:W2:Y:S02]  /*1a30*/  SYNCS.PHASECHK.TRANS64.TRYWAIT P1, [R3+URZ], R0 ;  /* 0x00000000030075a7 */ /* 0x000ea4000802017f */
[----:B--2---:R-:W-:Y:S05]  /*1a40*/  @!P1 BRA `(.L_x_25) ;  /* 0x00000048004c9947 */ /* 0x004fea0003800000 */
.L_x_24:
[----:B------:R-:W-:Y:S05]  /*1a50*/  WARPSYNC.ALL ;  /* 0x0000000000007948 */ /* 0x000fea0003800000 */
[----:B------:R-:W-:Y:S01]  /*1a60*/  ULEA UR8, UR38, UR44, 0x9 ;  /* 0x0000002c26087291 */ /* 0x000fe2000f8e483f */
[----:B------:R-:W-:Y:S01]  /*1a70*/  WARPGROUP.ARRIVE ;  /* 0x00000000000079c5 */ /* 0x000fe20000000000 */
[----:B------:R-:W-:Y:S01]  /*1a80*/  ULEA UR9, UR38, UR45, 0x9 ;  /* 0x0000002d26097291 */ /* 0x000fe2000f8e483f */
[----:B-12---:R-:W-:Y:S01]  /*1a90*/  IMAD.U32 R0, RZ, RZ, UR43 ;  /* 0x0000002bff007e24 */ /* 0x006fe2000f8e00ff */
[----:B------:R-:W-:Y:S01]  /*1aa0*/  UMOV UR5, 0x40000040 ;  /* 0x4000004000057882 */ /* 0x000fe20000000000 */
[----:B------:R-:W-:-:S02]  /*1ab0*/  UMOV UR7, 0x40000040 ;  /* 0x4000004000077882 */ /* 0x000fc40000000000 */
[----:B------:R-:W-:Y:S01]  /*1ac0*/  UMOV UR4, UR8 ;  /* 0x0000000800047c82 */ /* 0x000fe20008000000 */
[----:B------:R-:W-:Y:S01]  /*1ad0*/  ISETP.GE.AND P1, PT, R0, 0x1, PT ;  /* 0x000000010000780c */ /* 0x000fe20003f26270 */
[----:B------:R-:W-:Y:S02]  /*1ae0*/  UMOV UR6, UR9 ;  /* 0x0000000900067c82 */ /* 0x000fe40008000000 */
[----:B------:R-:W-:Y:S01]  /*1af0*/  HGMMA.64x64x16.F32.BF16 R24, gdesc[UR4], RZ, !UPT, gsb0 ;  /* 0x00e00000041879f0 */ /* 0x000fe2000c0018ff */
[----:B------:R-:W-:Y:S02]  /*1b00*/  UIADD3 UR4, UR8, 0x2, URZ ;  /* 0x0000000208047890 */ /* 0x000fe4000fffe03f */
[----:B------:R-:W-:Y:S01]  /*1b10*/  UIADD3 UR6, UR9, 0x2, URZ ;  /* 0x0000000209067890 */ /* 0x000fe2000fffe03f */
[----:B------:R-:W-:Y:S01]  /*1b20*/  UMOV UR5, 0x40000040 ;  /* 0x4000004000057882 */ /* 0x000fe20000000000 */
[----:B------:R-:W-:Y:S01]  /*1b30*/  UMOV UR7, 0x40000040 ;  /* 0x4000004000077882 */ /* 0x000fe20000000000 */
[----:B------:R-:W-:-:S02]  /*1b40*/  WARPGROUP.DEPBAR.LE gsb0, 0x0 ;  /* 0x00008000000079c5 */ /* 0x000fc40000010000 */
[----:B------:R-:W-:-:S06]  /*1b50*/  WARPGROUP.ARRIVE ;  /* 0x00000000000079c5 */ /* 0x000fcc0000000000 */
[----:B------:R-:W-:Y:S01]  /*1b60*/  HGMMA.64x64x16.F32.BF16 R24, gdesc[UR4], R24, gsb0 ;  /* 0x00e00000041879f0 */ /* 0x000fe20008001818 */
[----:B------:R-:W-:Y:S02]  /*1b70*/  UIADD3 UR4, UR8, 0x4, URZ ;  /* 0x0000000408047890 */ /* 0x000fe4000fffe03f */
[----:B------:R-:W-:Y:S01]  /*1b80*/  UIADD3 UR6, UR9, 0x4, URZ ;  /* 0x0000000409067890 */ /* 0x000fe2000fffe03f */
[----:B------:R-:W-:Y:S01]  /*1b90*/  UMOV UR5, 0x40000040 ;  /* 0x4000004000057882 */ /* 0x000fe20000000000 */
[----:B------:R-:W-:Y:S01]  /*1ba0*/  UMOV UR7, 0x40000040 ;  /* 0x4000004000077882 */ /* 0x000fe20000000000 */
[----:B------:R-:W-:Y:S02]  /*1bb0*/  WARPGROUP.DEPBAR.LE gsb0, 0x0 ;  /* 0x00008000000079c5 */ /* 0x000fe40000010000 */
        /* <DEDUP_REMOVED lines=8> */
[----:B------:R-:W-:Y:S03]  /*1c40*/  HGMMA.64x64x16.F32.BF16 R24, gdesc[UR4], R24, gsb0 ;  /* 0x00e00000041879f0 */ /* 0x000fe60008001818 */
[----:B------:R-:W-:Y:S02]  /*1c50*/  WARPGROUP.DEPBAR.LE gsb0, 0x0 ;  /* 0x00008000000079c5 */ /* 0x000fe40000010000 */
[----:B------:R-:W-:Y:S05]  /*1c60*/  @!P1 BRA `(.L_x_26) ;  /* 0x0000000400149947 */ /* 0x000fea0003800000 */
[----:B------:R-:W-:Y:S01]  /*1c70*/  UIADD3 UR4, UR38, 0x1, URZ ;  /* 0x0000000126047890 */ /* 0x000fe2000fffe03f */
[----:B------:R-:W-:Y:S02]  /*1c80*/  IMAD.U32 R0, RZ, RZ, UR43 ;  /* 0x0000002bff007e24 */ /* 0x000fe4000f8e00ff */
[----:B------:R-:W-:Y:S01]  /*1c90*/  IMAD.U32 R3, RZ, RZ, UR38 ;  /* 0x00000026ff037e24 */ /* 0x000fe2000f8e00ff */
[----:B------:R-:W-:-:S04]  /*1ca0*/  UISETP.NE.AND UP0, UPT, UR4, 0xe, UPT ;  /* 0x0000000e0400788c */ /* 0x000fc8000bf05270 */
[----:B------:R-:W-:Y:S02]  /*1cb0*/  USEL UR5, URZ, 0x1, UP0 ;  /* 0x000000013f057887 */ /* 0x000fe40008000000 */
[----:B------:R-:W-:Y:S02]  /*1cc0*/  USEL UR8, UR4, URZ, UP0 ;  /* 0x0000003f04087287 */ /* 0x000fe40008000000 */
[----:B------:R-:W-:-:S06]  /*1cd0*/  ULOP3.LUT UR5, UR39, UR5, URZ, 0x3c, !UPT ;  /* 0x0000000527057292 */ /* 0x000fcc000f8e3c3f */
[----:B------:R-:W-:-:S07]  /*1ce0*/  IMAD.U32 R6, RZ, RZ, UR5 ;  /* 0x00000005ff067e24 */ /* 0x000fce000f8e00ff */
.L_x_33:
[----:B------:R-:W-:Y:S05]  /*1cf0*/  @!P0 BRA `(.L_x_27) ;  /* 0x0000000000048947 */ /* 0x000fea0003800000 */
[----:B------:R-:W-:Y:S01]  /*1d00*/  BPT.TRAP 0x1 ;  /* 0x000000040000795c */ /* 0x000fe20000300000 */
.L_x_27:
[----:B------:R-:W-:Y:S01]  /*1d10*/  ULEA UR4, UR8, UR41, 0x3 ;  /* 0x0000002908047291 */ /* 0x000fe2000f8e183f */
[----:B------:R-:W-:-:S08]  /*1d20*/  SHF.L.U32 R4, R6, 0x1f, RZ ;  /* 0x0000001f06047819 */ /* 0x000fd000000006ff */
[----:B------:R1:W2:Y:S01]  /*1d30*/  SYNCS.PHASECHK.TRANS64.TRYWAIT P1, [UR4], R4 ;  /* 0x00000004ff0075a7 */ /* 0x0002a20008020144 */
[----:B------:R-:W-:Y:S05]  /*1d40*/  @!P0 BRA `(.L_x_28) ;  /* 0x0000000000048947 */ /* 0x000fea0003800000 */
[----:B------:R-:W-:Y:S01]  /*1d50*/  BPT.TRAP 0x1 ;  /* 0x000000040000795c */ /* 0x000fe20000300000 */
.L_x_28:
[----:B--2---:R-:W-:Y:S05]  /*1d60*/  @P1 BRA `(.L_x_29) ;  /* 0x0000000000081947 */ /* 0x004fea0003800000 */
[----:B------:R-:W2:Y:S02]  /*1d70*/  SYNCS.PHASECHK.TRANS64.TRYWAIT P1, [UR4], R4 ;  /* 0x00000004ff0075a7 */ /* 0x000ea40008020144 */
[----:B--2---:R-:W-:Y:S05]  /*1d80*/  @!P1 BRA `(.L_x_30) ;  /* 0x0000004400909947 */ /* 0x004fea0003800000 */
.L_x_29:
[----:B------:R-:W-:Y:S01]  /*1d90*/  ULEA UR9, UR8, UR44, 0x9 ;  /* 0x0000002c08097291 */ /* 0x000fe2000f8e483f */
[----:B------:R-:W-:Y:S01]  /*1da0*/  WARPGROUP.ARRIVE ;  /* 0x00000000000079c5 */ /* 0x000fe20000000000 */
[----:B------:R-:W-:Y:S01]  /*1db0*/  ULEA UR10, UR8, UR45, 0x9 ;  /* 0x0000002d080a7291 */ /* 0x000fe2000f8e483f */
[----:B------:R-:W-:Y:S01]  /*1dc0*/  UMOV UR5, 0x40000040 ;  /* 0x4000004000057882 */ /* 0x000fe20000000000 */
[----:B------:R-:W-:-:S03]  /*1dd0*/  UMOV UR7, 0x40000040 ;  /* 0x4000004000077882 */ /* 0x000fc60000000000 */
[----:B------:R-:W-:Y:S02]  /*1de0*/  UMOV UR4, UR9 ;  /* 0x0000000900047c82 */ /* 0x000fe40008000000 */
[----:B------:R-:W-:Y:S02]  /*1df0*/  UMOV UR6, UR10 ;  /* 0x0000000a00067c82 */ /* 0x000fe40008000000 */
[----:B------:R-:W-:Y:S01]  /*1e00*/  HGMMA.64x64x16.F32.BF16 R24, gdesc[UR4], R24, gsb0 ;  /* 0x00e00000041879f0 */ /* 0x000fe20008001818 */
        /* <DEDUP_REMOVED lines=23> */
[----:B------:R-:W-:Y:S01]  /*1f80*/  BPT.TRAP 0x1 ;  /* 0x000000040000795c */ /* 0x000fe20000300000 */
.L_x_31:
[----:B------:R-:W-:-:S13]  /*1f90*/  ISETP.NE.AND P1, PT, R67, RZ, PT ;  /* 0x000000ff4300720c */ /* 0x000fda0003f25270 */
[----:B-12---:R-:W-:-:S05]  /*1fa0*/  @P1 LEA R4, R3, UR41, 0x3 ;  /* 0x0000002903041c11 */ /* 0x006fca000f8e18ff */
[----:B------:R-:W-:-:S05]  /*1fb0*/  @P1 VIADD R5, R4, 0x70 ;  /* 0x0000007004051836 */ /* 0x000fca0000000000 */
[----:B------:R-:W-:-:S04]  /*1fc0*/  @P1 PRMT R5, R56, 0x654, R5 ;  /* 0x0000065438051816 */ /* 0x000fc80000000005 */
[----:B------:R1:W-:Y:S01]  /*1fd0*/  @P1 SYNCS.ARRIVE.TRANS64.RED.A1T0 RZ, [R5+URZ], RZ ;  /* 0x000000ff05ff19a7 */ /* 0x0003e2000810043f */
[----:B------:R-:W-:-:S13]  /*1fe0*/  ISETP.GT.U32.AND P1, PT, R16, 0x1, PT ;  /* 0x000000011000780c */ /* 0x000fda0003f24070 */
[----:B-1----:R-:W-:Y:S05]  /*1ff0*/  @P1 BRA `(.L_x_32) ;  /* 0x0000000000041947 */ /* 0x002fea0003800000 */
[----:B------:R-:W-:Y:S01]  /*2000*/  BPT.TRAP 0x1 ;  /* 0x000000040000795c */ /* 0x000fe20000300000 */
.L_x_32:
[----:B------:R-:W-:Y:S01]  /*2010*/  UIADD3 UR8, UR8, 0x1, URZ ;  /* 0x0000000108087890 */ /* 0x000fe2000fffe03f */
[C---:B------:R-:W-:Y:S01]  /*2020*/  ISETP.GT.AND P2, PT, R0.reuse, 0x1, PT ;  /* 0x000000010000780c */ /* 0x040fe20003f44270 */
[----:B------:R-:W-:Y:S02]  /*2030*/  VIADD R3, R3, 0x1 ;  /* 0x0000000103037836 */ /* 0x000fe40000000000 */
[----:B------:R-:W-:Y:S01]  /*2040*/  UISETP.NE.AND UP0, UPT, UR8, 0xe, UPT ;  /* 0x0000000e0800788c */ /* 0x000fe2000bf05270 */
[----:B------:R-:W-:Y:S02]  /*2050*/  VIADD R0, R0, 0xffffffff ;  /* 0xffffffff00007836 */ /* 0x000fe40000000000 */
[C---:B------:R-:W-:Y:S01]  /*2060*/  ISETP.NE.AND P1, PT, R3.reuse, 0xe, PT ;  /* 0x0000000e0300780c */ /* 0x040fe20003f25270 */
[----:B------:R-:W-:Y:S02]  /*2070*/  USEL UR4, URZ, 0x1, UP0 ;  /* 0x000000013f047887 */ /* 0x000fe40008000000 */
[----:B------:R-:W-:Y:S01]  /*2080*/  USEL UR8, UR8, URZ, UP0 ;  /* 0x0000003f08087287 */ /* 0x000fe20008000000 */
[----:B------:R-:W-:-:S03]  /*2090*/  SEL R3, R3, RZ, P1 ;  /* 0x000000ff03037207 */ /* 0x000fc60000800000 */
[----:B------:R-:W-:Y:S01]  /*20a0*/  LOP3.LUT R6, R6, UR4, RZ, 0x3c, !PT ;  /* 0x0000000406067c12 */ /* 0x000fe2000f8e3cff */
[----:B------:R-:W-:Y:S07]  /*20b0*/  @P2 BRA `(.L_x_33) ;  /* 0xfffffffc000c2947 */ /* 0x000fee000383ffff */
.L_x_26:
[----:B------:R-:W1:Y:S01]  /*20c0*/  LDC R0, c[0x0][0x28c] ;  /* 0x0000a300ff007b82 */ /* 0x000e620000000800 */
[----:B------:R2:W-:Y:S01]  /*20d0*/  SYNCS.ARRIVE.TRANS64.A1T0 RZ, [R63+UR47], RZ ;  /* 0x000000ff3fff79a7 */ /* 0x0005e2000810002f */
[----:B-1----:R-:W-:-:S13]  /*20e0*/  ISETP.GE.AND P1, PT, R0, 0x1, PT ;  /* 0x000000010000780c */ /* 0x002fda0003f26270 */
[----:B--2---:R-:W-:Y:S05]  /*20f0*/  @!P1 BRA `(.L_x_34) ;  /* 0x00000000004c9947 */ /* 0x004fea0003800000 */
[----:B------:R-:W-:Y:S05]  /*2100*/  @!P0 BRA `(.L_x_35) ;  /* 0x0000000000048947 */ /* 0x000fea0003800000 */
[----:B------:R-:W-:Y:S01]  /*2110*/  BPT.TRAP 0x1 ;  /* 0x000000040000795c */ /* 0x000fe20000300000 */
.L_x_35:
[----:B------:R-:W-:Y:S01]  /*2120*/  ISETP.NE.AND P1, PT, R67, RZ, PT ;  /* 0x000000ff4300720c */ /* 0x000fe20003f25270 */
[----:B------:R-:W-:Y:S01]  /*2130*/  BSSY B0, `(.L_x_36) ;  /* 0x000000d000007945 */ /* 0x000fe20003800000 */
[----:B------:R-:W-:-:S11]  /*2140*/  ISETP.GT.U32.AND P0, PT, R16, 0x1, PT ;  /* 0x000000011000780c */ /* 0x000fd60003f04070 */
[----:B------:R-:W-:Y:S05]  /*2150*/  @!P1 BRA `(.L_x_37) ;  /* 0x0000000000289947 */ /* 0x000fea0003800000 */
[----:B------:R-:W-:-:S04]  /*2160*/  UIADD3 UR6, UR43, UR38, URZ ;  /* 0x000000262b067290 */ /* 0x000fc8000fffe03f */
[----:B------:R-:W-:-:S04]  /*2170*/  USHF.R.U32.HI UR4, URZ, 0x1, UR6 ;  /* 0x000000013f047899 */ /* 0x000fc80008011606 */
[----:B------:R-:W-:-:S04]  /*2180*/  UIMAD.WIDE.U32 UR4, UR4, -0x6db6db6d, URZ ;  /* 0x92492493040478a5 */ /* 0x000fc8000f8e003f */
[----:B------:R-:W-:-:S04]  /*2190*/  USHF.R.U32.HI UR4, URZ, 0x2, UR5 ;  /* 0x000000023f047899 */ /* 0x000fc80008011605 */
[----:B------:R-:W-:-:S04]  /*21a0*/  UIMAD UR6, UR4, -0xe, UR6 ;  /* 0xfffffff2040678a4 */ /* 0x000fc8000f8e0206 */
[----:B------:R-:W-:-:S04]  /*21b0*/  ULEA UR6, UR6, UR41, 0x3 ;  /* 0x0000002906067291 */ /* 0x000fc8000f8e183f */
[----:B------:R-:W-:-:S06]  /*21c0*/  UIADD3 UR6, UR6, 0x70, URZ ;  /* 0x0000007006067890 */ /* 0x000fcc000fffe03f */
[----:B------:R-:W-:-:S05]  /*21d0*/  IMAD.U32 R3, RZ, RZ, UR6 ;  /* 0x00000006ff037e24 */ /* 0x000fca000f8e00ff */
[----:B------:R-:W-:-:S04]  /*21e0*/  PRMT R0, R56, 0x654, R3 ;  /* 0x0000065438007816 */ /* 0x000fc80000000003 */
[----:B------:R1:W-:Y:S03]  /*21f0*/  SYNCS.ARRIVE.TRANS64.RED.A1T0 RZ, [R0+URZ], RZ ;  /* 0x000000ff00ff79a7 */ /* 0x0003e6000810043f */
.L_x_37:
[----:B------:R-:W-:Y:S05]  /*2200*/  BSYNC B0 ;  /* 0x0000000000007941 */ /* 0x000fea0003800000 */
.L_x_36:
[----:B------:R-:W-:Y:S05]  /*2210*/  @P0 BRA `(.L_x_34) ;  /* 0x0000000000040947 */ /* 0x000fea0003800000 */
[----:B------:R-:W-:Y:S01]  /*2220*/  BPT.TRAP 0x1 ;  /* 0x000000040000795c */ /* 0x000fe20000300000 */
.L_x_34:
[----:B------:R-:W-:Y:S01]  /*2230*/  SHF.L.U32 R3, R73, 0x1f, RZ ;  /* 0x0000001f49037819 */ /* 0x000fe200000006ff */
[----:B------:R-:W-:Y:S01]  /*2240*/  UIADD3 UR38, UR46, UR38, URZ ;  /* 0x000000262e267290 */ /* 0x000fe2000fffe03f */
[----:B-1----:R-:W1:Y:S01]  /*2250*/  LDC R0, c[0x0][0x288] ;  /* 0x0000a200ff007b82 */ /* 0x002e620000000800 */
[----:B------:R-:W-:Y:S01]  /*2260*/  UISETP.GE.U32.AND UP1, UPT, UR46, 0xe, UPT ;  /* 0x0000000e2e00788c */ /* 0x000fe2000bf26070 */
[----:B------:R-:W-:Y:S01]  /*2270*/  IMAD.SHL.U32 R8, R59, 0x2, RZ ;  /* 0x000000023b087824 */ /* 0x000fe200078e00ff */
[----:B------:R-:W-:Y:S02]  /*2280*/  UISETP.GT.U32.AND UP0, UPT, UR38, 0xd, UPT ;  /* 0x0000000d2600788c */ /* 0x000fe4000bf04070 */
[----:B------:R-:W-:Y:S02]  /*2290*/  USHF.R.U32.HI UR4, URZ, 0x1, UR38 ;  /* 0x000000013f047899 */ /* 0x000fe40008011626 */
[----:B------:R-:W-:Y:S01]  /*22a0*/  UISETP.LT.U32.AND UP0, UPT, UR46, 0xe, UP0 ;  /* 0x0000000e2e00788c */ /* 0x000fe20008701070 */
[----:B------:R-:W2:Y:S01]  /*22b0*/  SYNCS.PHASECHK.TRANS64.TRYWAIT P0, [R62+UR42+0x10], R3 ;  /* 0x000010033e0075a7 */ /* 0x000ea2000800016a */
[----:B------:R-:W-:Y:S01]  /*22c0*/  UIMAD.WIDE.U32 UR4, UR4, -0x6db6db6d, URZ ;  /* 0x92492493040478a5 */ /* 0x000fe2000f8e003f */
[----:B------:R-:W-:Y:S01]  /*22d0*/  SHF.R.S32.HI R9, RZ, 0x1f, R8 ;  /* 0x0000001fff097819 */ /* 0x000fe20000011408 */
[----:B------:R-:W-:-:S02]  /*22e0*/  USEL UR6, URZ, 0x1, !UP0 ;  /* 0x000000013f067887 */ /* 0x000fc4000c000000 */
[----:B------:R-:W-:Y:S02]  /*22f0*/  USHF.R.U32.HI UR4, URZ, 0x2, UR5 ;  /* 0x000000023f047899 */ /* 0x000fe40008011605 */
[----:B------:R-:W-:Y:S02]  /*2300*/  ULOP3.LUT UR39, UR39, UR6, URZ, 0x3c, !UPT ;  /* 0x0000000627277292 */ /* 0x000fe4000f8e3c3f */
[----:B------:R-:W-:Y:S02]  /*2310*/  UIMAD UR38, UR4, -0xe, UR38 ;  /* 0xfffffff2042678a4 */ /* 0x000fe4000f8e0226 */
[----:B------:R-:W-:Y:S01]  /*2320*/  @UP1 ULOP3.LUT UR39, UR39, 0x1, UR4, 0x78, !UPT ;  /* 0x0000000127271892 */ /* 0x000fe2000f8e7804 */
[----:B-12---:R-:W-:Y:S11]  /*2330*/  @!P0 BRA `(.L_x_38) ;  /* 0x00000040003c8947 */ /* 0x006ff60003800000 */
.L_x_138:
[----:B------:R-:W-:Y:S01]  /*2340*/  IMAD.SHL.U32 R7, R19, 0x40, RZ ;  /* 0x0000004013077824 */ /* 0x000fe200078e00ff */
[----:B------:R-:W-:Y:S01]  /*2350*/  ULDC UR6, c[0x0][0x284] ;  /* 0x0000a10000067ab9 */ /* 0x000fe20000000800 */
[----:B------:R-:W-:Y:S01]  /*2360*/  IMAD.SHL.U32 R14, R22, 0x40, RZ ;  /* 0x00000040160e7824 */ /* 0x000fe200078e00ff */
[----:B------:R-:W-:Y:S01]  /*2370*/  SHF.R.S32.HI R11, RZ, 0x1f, R2 ;  /* 0x0000001fff0b7819 */ /* 0x000fe20000011402 */
[----:B------:R-:W-:Y:S01]  /*2380*/  ULDC.64 UR4, c[0x0][0x5d0] ;  /* 0x0001740000047ab9 */ /* 0x000fe20000000a00 */
[----:B------:R-:W-:Y:S01]  /*2390*/  ISETP.GE.AND P0, PT, R7, UR6, PT ;  /* 0x0000000607007c0c */ /* 0x000fe2000bf06270 */
[----:B------:R-:W-:Y:S01]  /*23a0*/  IMAD.WIDE.U32 R4, R2, UR4, R8 ;  /* 0x0000000402047c25 */ /* 0x000fe2000f8e0008 */
[----:B------:R-:W-:Y:S02]  /*23b0*/  SHF.R.S32.HI R15, RZ, 0x1f, R14 ;  /* 0x0000001fff0f7819 */ /* 0x000fe4000001140e */
[C---:B------:R-:W-:Y:S01]  /*23c0*/  ISETP.GE.OR P0, PT, R14.reuse, R0, P0 ;  /* 0x000000000e00720c */ /* 0x040fe20000706670 */
[----:B-1----:R-:W-:Y:S01]  /*23d0*/  IMAD R3, R11, UR4, RZ ;  /* 0x000000040b037c24 */ /* 0x002fe2000f8e02ff */
[----:B------:R-:W-:-:S03]  /*23e0*/  IADD3 R4, P1, R14, R4, RZ ;  /* 0x000000040e047210 */ /* 0x000fc60007f3e0ff */
[----:B------:R-:W-:-:S05]  /*23f0*/  IMAD R3, R2, UR5, R3 ;  /* 0x0000000502037c24 */ /* 0x000fca000f8e0203 */
[----:B------:R-:W-:-:S03]  /*2400*/  IADD3.X R5, R15, R5, R3, P1, !PT ;  /* 0x000000050f057210 */ /* 0x000fc60000ffe403 */
[----:B------:R-:W-:Y:S05]  /*2410*/  @P0 BRA `(.L_x_39) ;  /* 0x0000002000940947 */ /* 0x000fea0003800000 */
[----:B------:R-:W1:Y:S01]  /*2420*/  LDC.64 R76, c[0x0][0x5c8] ;  /* 0x00017200ff4c7b82 */ /* 0x000e620000000a00 */
[----:B-----5:R-:W-:Y:S01]  /*2430*/  FSETP.NEU.AND P1, PT, R58, RZ, PT ;  /* 0x000000ff3a00720b */ /* 0x020fe20003f2d000 */
[----:B------:R-:W-:Y:S01]  /*2440*/  IMAD R3, R59, -0x2, R0 ;  /* 0xfffffffe3b037824 */ /* 0x000fe200078e0200 */
[----:B------:R-:W-:Y:S01]  /*2450*/  BSSY B0, `(.L_x_39) ;  /* 0x0000221000007945 */ /* 0x000fe20003800000 */
[----:B------:R-:W-:-:S04]  /*2460*/  IMAD.WIDE R68, R19, 0x40, R60 ;  /* 0x0000004013447825 */ /* 0x000fc800078e023c */
[----:B------:R-:W-:Y:S02]  /*2470*/  IMAD.IADD R3, R3, 0x1, -R14 ;  /* 0x0000000103037824 */ /* 0x000fe400078e0a0e */
[----:B------:R-:W-:-:S03]  /*2480*/  IMAD.IADD R0, R66, 0x1, -R7 ;  /* 0x0000000142007824 */ /* 0x000fc600078e0a07 */
[----:B------:R-:W-:-:S04]  /*2490*/  ISETP.GT.AND P0, PT, R3, RZ, PT ;  /* 0x000000ff0300720c */ /* 0x000fc80003f04270 */
[----:B------:R-:W-:Y:S01]  /*24a0*/  ISETP.GT.AND P3, PT, R0, RZ, P0 ;  /* 0x000000ff0000720c */ /* 0x000fe20000764270 */
[-C--:B-1----:R-:W-:Y:S02]  /*24b0*/  IMAD R6, R69, R76.reuse, RZ ;  /* 0x0000004c45067224 */ /* 0x082fe400078e02ff */
[----:B------:R-:W-:-:S04]  /*24c0*/  IMAD.WIDE.U32 R70, R68, R76, R4 ;  /* 0x0000004c44467225 */ /* 0x000fc800078e0004 */
[----:B------:R-:W-:-:S04]  /*24d0*/  IMAD R5, R68, R77, R6 ;  /* 0x0000004d44057224 */ /* 0x000fc800078e0206 */
[----:B------:R-:W-:Y:S01]  /*24e0*/  IMAD.IADD R83, R71, 0x1, R5 ;  /* 0x0000000147537824 */ /* 0x000fe200078e0205 */
[----:B------:R-:W-:Y:S06]  /*24f0*/  @!P1 BRA `(.L_x_40) ;  /* 0x0000001400e09947 */ /* 0x000fec0003800000 */
[----:B------:R-:W1:Y:S01]  /*2500*/  LDC.64 R74, c[0x0][0x5b8] ;  /* 0x00016e00ff4a7b82 */ /* 0x000e620000000a00 */
[----:B------:R-:W-:-:S07]  /*2510*/  ULDC.64 UR4, c[0x0][0x5c0] ;  /* 0x0001700000047ab9 */ /* 0x000fce0000000a00 */
[----:B------:R-:W2:Y:S08]  /*2520*/  LDC.64 R78, c[0x0][0x5b0] ;  /* 0x00016c00ff4e7b82 */ /* 0x000eb00000000a00 */
[----:B------:R-:W0:Y:S01]  /*2530*/  LDC.64 R80, c[0x0][0x5a8] ;  /* 0x00016a00ff507b82 */ /* 0x000e220000000a00 */
[-C--:B-1----:R-:W-:Y:S02]  /*2540*/  IMAD R6, R11, R74.reuse, RZ ;  /* 0x0000004a0b067224 */ /* 0x082fe400078e02ff */
[----:B------:R-:W-:-:S04]  /*2550*/  IMAD.WIDE.U32 R4, R2, R74, R8 ;  /* 0x0000004a02047225 */ /* 0x000fc800078e0008 */
[----:B------:R-:W-:Y:S01]  /*2560*/  IMAD R71, R2, R75, R6 ;  /* 0x0000004b02477224 */ /* 0x000fe200078e0206 */
[----:B------:R-:W-:Y:S01]  /*2570*/  IADD3 R10, P1, R14, R4, RZ ;  /* 0x000000040e0a7210 */ /* 0x000fe20007f3e0ff */
[----:B--2---:R-:W-:-:S03]  /*2580*/  IMAD R4, R69, R78, RZ ;  /* 0x0000004e45047224 */ /* 0x004fc600078e02ff */
[----:B------:R-:W-:Y:S01]  /*2590*/  IADD3.X R11, R15, R5, R71, P1, !PT ;  /* 0x000000050f0b7210 */ /* 0x000fe20000ffe447 */
[C---:B------:R-:W-:Y:S02]  /*25a0*/  IMAD R75, R68.reuse, R79, R4 ;  /* 0x0000004f444b7224 */ /* 0x040fe400078e0204 */
[----:B------:R-:W-:-:S04]  /*25b0*/  IMAD.WIDE.U32 R4, R68, R78, R10 ;  /* 0x0000004e44047225 */ /* 0x000fc800078e000a */
[----:B------:R-:W-:Y:S01]  /*25c0*/  IMAD.IADD R5, R5, 0x1, R75 ;  /* 0x0000000105057824 */ /* 0x000fe200078e024b */
[----:B0-----:R-:W-:-:S04]  /*25d0*/  LEA R12, P1, R4, R80, 0x1 ;  /* 0x00000050040c7211 */ /* 0x001fc800078208ff */
[----:B------:R-:W-:-:S05]  /*25e0*/  LEA.HI.X R13, R4, R81, R5, 0x1, P1 ;  /* 0x00000051040d7211 */ /* 0x000fca00008f0c05 */
[----:B------:R0:W2:Y:S01]  /*25f0*/  @P3 LDG.E.LTC128B.U16 R19, desc[UR36][R12.64] ;  /* 0x000000240c133981 */ /* 0x0000a2000c1e1520 */
[----:B------:R-:W-:Y:S01]  /*2600*/  IMAD.WIDE.U32 R4, R68, R78, R14 ;  /* 0x0000004e44047225 */ /* 0x000fe200078e000e */
[----:B------:R-:W-:Y:S02]  /*2610*/  BSSY B1, `(.L_x_41) ;  /* 0x0000014000017945 */ /* 0x000fe40003800000 */
[----:B------:R-:W-:-:S04]  /*2620*/  IADD3 R20, P1, R8, R4, RZ ;  /* 0x0000000408147210 */ /* 0x000fc80007f3e0ff */
[----:B------:R-:W-:Y:S01]  /*2630*/  IADD3.X R21, R9, R75, R5, P1, !PT ;  /* 0x0000004b09157210 */ /* 0x000fe20000ffe405 */
[----:B0-----:R-:W-:Y:S01]  /*2640*/  IMAD.SHL.U32 R12, R78, 0x8, RZ ;  /* 0x000000084e0c7824 */ /* 0x001fe200078e00ff */
[----:B------:R-:W-:Y:S02]  /*2650*/  LEA R6, P1, R70, UR4, 0x1 ;  /* 0x0000000446067c11 */ /* 0x000fe4000f8208ff */
[----:B------:R-:W-:Y:S01]  /*2660*/  SHF.L.U64.HI R13, R78, 0x3, R79 ;  /* 0x000000034e0d7819 */ /* 0x000fe2000001024f */
[----:B------:R-:W-:-:S04]  /*2670*/  IMAD.WIDE.U32 R20, R2, R74, R20 ;  /* 0x0000004a02147225 */ /* 0x000fc800078e0014 */
[----:B------:R-:W-:Y:S01]  /*2680*/  IMAD.IADD R5, R71, 0x1, R21 ;  /* 0x0000000147057824 */ /* 0x000fe200078e0215 */
[----:B------:R-:W-:-:S04]  /*2690*/  LEA R4, P4, R20, R80, 0x1 ;  /* 0x0000005014047211 */ /* 0x000fc800078808ff */
[----:B------:R-:W-:Y:S01]  /*26a0*/  LEA.HI.X R5, R20, R81, R5, 0x1, P4 ;  /* 0x0000005114057211 */ /* 0x000fe200020f0c05 */
[----:B--2---:R-:W-:-:S04]  /*26b0*/  IMAD.U32 R7, R19, 0x10000, RZ ;  /* 0x0001000013077824 */ /* 0x004fc800078e00ff */
[----:B------:R-:W-:-:S04]  /*26c0*/  FMUL R7, R7, R58 ;  /* 0x0000003a07077220 */ /* 0x000fc80000400000 */
[----:B------:R-:W-:Y:S01]  /*26d0*/  FFMA R24, R24, R57, R7 ;  /* 0x0000003918187223 */ /* 0x000fe20000000007 */
[----:B------:R-:W-:Y:S02]  /*26e0*/  LEA.HI.X R7, R70, UR5, R83, 0x1, P1 ;  /* 0x0000000546077c11 */ /* 0x000fe400088f0c53 */
[----:B------:R-:W-:Y:S02]  /*26f0*/  ISETP.GT.AND P1, PT, R3, 0x1, PT ;  /* 0x000000010300780c */ /* 0x000fe40003f24270 */
[----:B------:R-:W-:Y:S02]  /*2700*/  F2FP.BF16.F32.PACK_AB R24, RZ, R24 ;  /* 0x00000018ff18723e */ /* 0x000fe400000010ff */
[----:B------:R-:W-:-:S03]  /*2710*/  ISETP.GT.AND P2, PT, R0, RZ, P1 ;  /* 0x000000ff0000720c */ /* 0x000fc60000f44270 */
[----:B------:R0:W-:Y:S10]  /*2720*/  @P3 STG.E.U16 desc[UR36][R6.64], R24 ;  /* 0x0000001806003986 */ /* 0x0001f4000c101524 */
[----:B------:R-:W-:Y:S05]  /*2730*/  @!P2 BRA `(.L_x_42) ;  /* 0x000000000004a947 */ /* 0x000fea0003800000 */
[----:B------:R1:W5:Y:S02]  /*2740*/  LDG.E.LTC128B.U16 R19, desc[UR36][R4.64+0x2] ;  /* 0x0000022404137981 */ /* 0x000364000c1e1520 */
.L_x_42:
[----:B------:R-:W-:Y:S05]  /*2750*/  BSYNC B1 ;  /* 0x0000000000017941 */ /* 0x000fea0003800000 */
.L_x_41:
[----:B------:R-:W-:Y:S01]  /*2760*/  IMAD.WIDE.U32 R68, R68, R78, R12 ;  /* 0x0000004e44447225 */ /* 0x000fe200078e000c */
[----:B------:R-:W-:-:S03]  /*2770*/  ISETP.GT.AND P0, PT, R0, 0x8, P0 ;  /* 0x000000080000780c */ /* 0x000fc60000704270 */
[----:B-----5:R-:W-:Y:S01]  /*2780*/  IMAD.U32 R21, R19, 0x10000, RZ ;  /* 0x0001000013157824 */ /* 0x020fe200078e00ff */
[----:B------:R-:W-:Y:S01]  /*2790*/  IADD3 R10, P3, R10, R68, RZ ;  /* 0x000000440a0a7210 */ /* 0x000fe20007f7e0ff */
[----:B------:R-:W-:Y:S02]  /*27a0*/  IMAD.IADD R75, R75, 0x1, R69 ;  /* 0x000000014b4b7824 */ /* 0x000fe400078e0245 */
[----:B------:R-:W-:Y:S02]  /*27b0*/  FMUL R12, R21, R58 ;  /* 0x0000003a150c7220 */ /* 0x000fe40000400000 */
[----:B------:R-:W-:Y:S02]  /*27c0*/  IMAD.X R11, R75, 0x1, R11, P3 ;  /* 0x000000014b0b7824 */ /* 0x000fe400018e060b */
[----:B------:R-:W-:Y:S01]  /*27d0*/  FFMA R25, R25, R57, R12 ;  /* 0x0000003919197223 */ /* 0x000fe2000000000c */
[----:B------:R-:W-:-:S04]  /*27e0*/  LEA R12, P3, R10, R80, 0x1 ;  /* 0x000000500a0c7211 */ /* 0x000fc800078608ff */
[----:B------:R-:W-:Y:S02]  /*27f0*/  F2FP.BF16.F32.PACK_AB R25, RZ, R25 ;  /* 0x00000019ff19723e */ /* 0x000fe400000010ff */
[----:B------:R-:W-:-:S03]  /*2800*/  LEA.HI.X R13, R10, R81, R11, 0x1, P3 ;  /* 0x000000510a0d7211 */ /* 0x000fc600018f0c0b */
[----:B------:R2:W-:Y:S04]  /*2810*/  @P2 STG.E.U16 desc[UR36][R6.64+0x2], R25 ;  /* 0x0000021906002986 */ /* 0x0005e8000c101524 */
[----:B------:R-:W3:Y:S01]  /*2820*/  @P0 LDG.E.LTC128B.U16 R19, desc[UR36][R12.64] ;  /* 0x000000240c130981 */ /* 0x000ee2000c1e1520 */
[----:B------:R-:W-:Y:S01]  /*2830*/  IADD3 R14, P2, P3, R8, R68, R14 ;  /* 0x00000044080e7210 */ /* 0x000fe20007b5e00e */
[----:B------:R-:W-:Y:S01]  /*2840*/  BSSY B1, `(.L_x_43) ;  /* 0x0000011000017945 */ /* 0x000fe20003800000 */
[----:B------:R-:W-:Y:S02]  /*2850*/  ISETP.GT.AND P1, PT, R0, 0x8, P1 ;  /* 0x000000080000780c */ /* 0x000fe40000f24270 */
[----:B------:R-:W-:Y:S02]  /*2860*/  IADD3.X R15, R9, R75, R15, P2, P3 ;  /* 0x0000004b090f7210 */ /* 0x000fe400017e640f */
[----:B------:R-:W-:-:S02]  /*2870*/  SHF.L.U64.HI R9, R76, 0x4, R77 ;  /* 0x000000044c097819 */ /* 0x000fc4000001024d */
[----:B------:R-:W-:Y:S01]  /*2880*/  LEA R10, P2, R76, R6, 0x4 ;  /* 0x000000064c0a7211 */ /* 0x000fe200078420ff */
[----:B------:R-:W-:-:S04]  /*2890*/  IMAD.WIDE.U32 R14, R2, R74, R14 ;  /* 0x0000004a020e7225 */ /* 0x000fc800078e000e */
[----:B------:R-:W-:Y:S01]  /*28a0*/  IMAD.IADD R2, R71, 0x1, R15 ;  /* 0x0000000147027824 */ /* 0x000fe200078e020f */
[----:B------:R-:W-:Y:S01]  /*28b0*/  LEA R8, P3, R14, R80, 0x1 ;  /* 0x000000500e087211 */ /* 0x000fe200078608ff */
[----:B---3--:R-:W-:-:S04]  /*28c0*/  IMAD.U32 R11, R19, 0x10000, RZ ;  /* 0x00010000130b7824 */ /* 0x008fc800078e00ff */
[----:B------:R-:W-:-:S04]  /*28d0*/  FMUL R11, R11, R58 ;  /* 0x0000003a0b0b7220 */ /* 0x000fc80000400000 */
[----:B------:R-:W-:-:S05]  /*28e0*/  FFMA R11, R26, R57, R11 ;  /* 0x000000391a0b7223 */ /* 0x000fca000000000b */
[----:B------:R-:W-:Y:S01]  /*28f0*/  F2FP.BF16.F32.PACK_AB R12, RZ, R11 ;  /* 0x0000000bff0c723e */ /* 0x000fe200000010ff */
[----:B------:R-:W-:Y:S01]  /*2900*/  IMAD.X R11, R9, 0x1, R7, P2 ;  /* 0x00000001090b7824 */ /* 0x000fe200010e0607 */
[----:B------:R-:W-:-:S04]  /*2910*/  LEA.HI.X R9, R14, R81, R2, 0x1, P3 ;  /* 0x000000510e097211 */ /* 0x000fc800018f0c02 */
[----:B------:R2:W-:Y:S01]  /*2920*/  @P0 STG.E.U16 desc[UR36][R10.64], R12 ;  /* 0x0000000c0a000986 */ /* 0x0005e2000c101524 */
[----:B------:R-:W-:Y:S05]  /*2930*/  @!P1 BRA `(.L_x_44) ;  /* 0x0000000000049947 */ /* 0x000fea0003800000 */
[----:B------:R3:W5:Y:S02]  /*2940*/  LDG.E.LTC128B.U16 R19, desc[UR36][R8.64+0x2] ;  /* 0x0000022408137981 */ /* 0x000764000c1e1520 */
.L_x_44:
[----:B------:R-:W-:Y:S05]  /*2950*/  BSYNC B1 ;  /* 0x0000000000017941 */ /* 0x000fea0003800000 */
.L_x_43:
[----:B-----5:R-:W-:Y:S01]  /*2960*/  IMAD.U32 R13, R19, 0x10000, RZ ;  /* 0x00010000130d7824 */ /* 0x020fe200078e00ff */
[----:B------:R-:W-:Y:S01]  /*2970*/  ISETP.GT.AND P0, PT, R3, 0x8, PT ;  /* 0x000000080300780c */ /* 0x000fe20003f04270 */
[----:B------:R-:W-:Y:S02]  /*2980*/  BSSY B1, `(.L_x_45) ;  /* 0x0000008000017945 */ /* 0x000fe40003800000 */
[----:B------:R-:W-:Y:S01]  /*2990*/  FMUL R2, R13, R58 ;  /* 0x0000003a0d027220 */ /* 0x000fe20000400000 */
[----:B------:R-:W-:-:S03]  /*29a0*/  ISETP.GT.AND P2, PT, R0, RZ, P0 ;  /* 0x000000ff0000720c */ /* 0x000fc60000744270 */
[----:B------:R-:W-:-:S05]  /*29b0*/  FFMA R2, R27, R57, R2 ;  /* 0x000000391b027223 */ /* 0x000fca0000000002 */
[----:B------:R-:W-:-:S05]  /*29c0*/  F2FP.BF16.F32.PACK_AB R2, RZ, R2 ;  /* 0x00000002ff02723e */ /* 0x000fca00000010ff */
[----:B------:R4:W-:Y:S01]  /*29d0*/  @P1 STG.E.U16 desc[UR36][R10.64+0x2], R2 ;  /* 0x000002020a001986 */ /* 0x0009e2000c101524 */
[----:B------:R-:W-:Y:S05]  /*29e0*/  @!P2 BRA `(.L_x_46) ;  /* 0x000000000004a947 */ /* 0x000fea0003800000 */
[----:B------:R0:W5:Y:S02]  /*29f0*/  LDG.E.LTC128B.U16 R19, desc[UR36][R4.64+0x10] ;  /* 0x0000102404137981 */ /* 0x000164000c1e1520 */
.L_x_46:
[----:B------:R-:W-:Y:S05]  /*2a00*/  BSYNC B1 ;  /* 0x0000000000017941 */ /* 0x000fea0003800000 */
.L_x_45:
        /* <DEDUP_REMOVED lines=10> */
.L_x_48:
[----:B------:R-:W-:Y:S05]  /*2ab0*/  BSYNC B1 ;  /* 0x0000000000017941 */ /* 0x000fea0003800000 */
.L_x_47:
[----:B0----5:R-:W-:Y:S01]  /*2ac0*/  IMAD.U32 R13, R19, 0x10000, RZ ;  /* 0x00010000130d7824 */ /* 0x021fe200078e00ff */
[----:B------:R-:W-:Y:S01]  /*2ad0*/  ISETP.GT.AND P0, PT, R0, 0x8, P0 ;  /* 0x000000080000780c */ /* 0x000fe20000704270 */
[----:B------:R-:W-:Y:S02]  /*2ae0*/  BSSY B1, `(.L_x_49) ;  /* 0x0000007000017945 */ /* 0x000fe40003800000 */
[----:B----4-:R-:W-:-:S04]  /*2af0*/  FMUL R2, R13, R58 ;  /* 0x0000003a0d027220 */ /* 0x010fc80000400000 */
[----:B------:R-:W-:-:S05]  /*2b00*/  FFMA R2, R29, R57, R2 ;  /* 0x000000391d027223 */ /* 0x000fca0000000002 */
[----:B------:R-:W-:-:S05]  /*2b10*/  F2FP.BF16.F32.PACK_AB R2, RZ, R2 ;  /* 0x00000002ff02723e */ /* 0x000fca00000010ff */
[----:B------:R0:W-:Y:S01]  /*2b20*/  @P3 STG.E.U16 desc[UR36][R6.64+0x12], R2 ;  /* 0x0000120206003986 */ /* 0x0001e2000c101524 */
[----:B------:R-:W-:Y:S05]  /*2b30*/  @!P0 BRA `(.L_x_50) ;  /* 0x0000000000048947 */ /* 0x000fea0003800000 */
[----:B------:R4:W5:Y:S02]  /*2b40*/  LDG.E.LTC128B.U16 R19, desc[UR36][R8.64+0x10] ;  /* 0x0000102408137981 */ /* 0x000964000c1e1520 */
.L_x_50:
[----:B------:R-:W-:Y:S05]  /*2b50*/  BSYNC B1 ;  /* 0x0000000000017941 */ /* 0x000fea0003800000 */
.L_x_49:
[----:B-----5:R-:W-:Y:S01]  /*2b60*/  IMAD.U32 R13, R19, 0x10000, RZ ;  /* 0x00010000130d7824 */ /* 0x020fe200078e00ff */
[----:B------:R-:W-:Y:S01]  /*2b70*/  ISETP.GT.AND P1, PT, R0, 0x8, P1 ;  /* 0x000000080000780c */ /* 0x000fe20000f24270 */
[----:B------:R-:W-:Y:S02]  /*2b80*/  BSSY B1, `(.L_x_51) ;  /* 0x0000007000017945 */ /* 0x000fe40003800000 */
[----:B------:R-:W-:-:S04]  /*2b90*/  FMUL R13, R13, R58 ;  /* 0x0000003a0d0d7220 */ /* 0x000fc80000400000 */
[----:B------:R-:W-:-:S05]  /*2ba0*/  FFMA R13, R30, R57, R13 ;  /* 0x000000391e0d7223 */ /* 0x000fca000000000d */
[----:B------:R-:W-:-:S05]  /*2bb0*/  F2FP.BF16.F32.PACK_AB R13, RZ, R13 ;  /* 0x0000000dff0d723e */ /* 0x000fca00000010ff */
[----:B------:R0:W-:Y:S01]  /*2bc0*/  @P0 STG.E.U16 desc[UR36][R10.64+0x10], R13 ;  /* 0x0000100d0a000986 */ /* 0x0001e2000c101524 */
[----:B------:R-:W-:Y:S05]  /*2bd0*/  @!P1 BRA `(.L_x_52) ;  /* 0x0000000000049947 */ /* 0x000fea0003800000 */
[----:B------:R0:W5:Y:S02]  /*2be0*/  LDG.E.LTC128B.U16 R19, desc[UR36][R8.64+0x12] ;  /* 0x0000122408137981 */ /* 0x000164000c1e1520 */
.L_x_52:
[----:B------:R-:W-:Y:S05]  /*2bf0*/  BSYNC B1 ;  /* 0x0000000000017941 */ /* 0x000fea0003800000 */
.L_x_51:
[----:B0----5:R-:W-:Y:S01]  /*2c00*/  IMAD.U32 R13, R19, 0x10000, RZ ;  /* 0x00010000130d7824 */ /* 0x021fe200078e00ff */
        /* <DEDUP_REMOVED lines=9> */
.L_x_54:
[----:B------:R-:W-:Y:S05]  /*2ca0*/  BSYNC B1 ;  /* 0x0000000000017941 */ /* 0x000fea0003800000 */
.L_x_53:
        /* <DEDUP_REMOVED lines=10> */
.L_x_56:
[----:B------:R-:W-:Y:S05]  /*2d50*/  BSYNC B1 ;  /* 0x0000000000017941 */ /* 0x000fea0003800000 */
.L_x_55:
[----:B0----5:R-:W-:Y:S01]  /*2d60*/  IMAD.U32 R13, R19, 0x10000, RZ ;  /* 0x00010000130d7824 */ /* 0x021fe200078e00ff */
        /* <DEDUP_REMOVED lines=8> */
.L_x_58:
[----:B------:R-:W-:Y:S05]  /*2df0*/  BSYNC B1 ;  /* 0x0000000000017941 */ /* 0x000fea0003800000 */
.L_x_57:
        /* <DEDUP_REMOVED lines=9> */
.L_x_60:
[----:B------:R-:W-:Y:S05]  /*2e90*/  BSYNC B1 ;  /* 0x0000000000017941 */ /* 0x000fea0003800000 */
.L_x_59:
        /* <DEDUP_REMOVED lines=10> */
.L_x_62:
[----:B------:R-:W-:Y:S05]  /*2f40*/  BSYNC B1 ;  /* 0x0000000000017941 */ /* 0x000fea0003800000 */
.L_x_61:
        /* <DEDUP_REMOVED lines=10> */
.L_x_64:
[----:B------:R-:W-:Y:S05]  /*2ff0*/  BSYNC B1 ;  /* 0x0000000000017941 */ /* 0x000fea0003800000 */
.L_x_63:
        /* <DEDUP_REMOVED lines=9> */
.L_x_66:
[----:B------:R-:W-:Y:S05]  /*3090*/  BSYNC B1 ;  /* 0x0000000000017941 */ /* 0x000fea0003800000 */
.L_x_65:
        /* <DEDUP_REMOVED lines=9> */
.L_x_68:
[----:B------:R-:W-:Y:S05]  /*3130*/  BSYNC B1 ;  /* 0x0000000000017941 */ /* 0x000fea0003800000 */
.L_x_67:
        /* <DEDUP_REMOVED lines=10> */
.L_x_70:
[----:B------:R-:W-:Y:S05]  /*31e0*/  BSYNC B1 ;  /* 0x0000000000017941 */ /* 0x000fea0003800000 */
.L_x_69:
        /* <DEDUP_REMOVED lines=10> */
.L_x_72:
[----:B------:R-:W-:Y:S05]  /*3290*/  BSYNC B1 ;  /* 0x0000000000017941 */ /* 0x000fea0003800000 */
.L_x_71:
        /* <DEDUP_REMOVED lines=9> */
.L_x_74:
[----:B------:R-:W-:Y:S05]  /*3330*/  BSYNC B1 ;  /* 0x0000000000017941 */ /* 0x000fea0003800000 */
.L_x_73:
        /* <DEDUP_REMOVED lines=9> */
.L_x_76:
[----:B------:R-:W-:Y:S05]  /*33d0*/  BSYNC B1 ;  /* 0x0000000000017941 */ /* 0x000fea0003800000 */
.L_x_75:
        /* <DEDUP_REMOVED lines=10> */
.L_x_78:
[----:B------:R-:W-:Y:S05]  /*3480*/  BSYNC B1 ;  /* 0x0000000000017941 */ /* 0x000fea0003800000 */
.L_x_77:
        /* <DEDUP_REMOVED lines=10> */
.L_x_80:
[----:B------:R-:W-:Y:S05]  /*3530*/  BSYNC B1 ;  /* 0x0000000000017941 */ /* 0x000fea0003800000 */
.L_x_79:
        /* <DEDUP_REMOVED lines=9> */
.L_x_82:
[----:B------:R-:W-:Y:S05]  /*35d0*/  BSYNC B1 ;  /* 0x0000000000017941 */ /* 0x000fea0003800000 */
.L_x_81:
        /* <DEDUP_REMOVED lines=9> */
.L_x_84:
[----:B------:R-:W-:Y:S05]  /*3670*/  BSYNC B1 ;  /* 0x0000000000017941 */ /* 0x000fea0003800000 */
.L_x_83:
        /* <DEDUP_REMOVED lines=10> */
.L_x_86:
[----:B------:R-:W-:Y:S05]  /*3720*/  BSYNC B1 ;  /* 0x0000000000017941 */ /* 0x000fea0003800000 */
.L_x_85:
        /* <DEDUP_REMOVED lines=10> */
.L_x_88:
[----:B------:R-:W-:Y:S05]  /*37d0*/  BSYNC B1 ;  /* 0x0000000000017941 */ /* 0x000fea0003800000 */
.L_x_87:
        /* <DEDUP_REMOVED lines=9> */
.L_x_90:
[----:B------:R-:W-:Y:S05]  /*3870*/  BSYNC B1 ;  /* 0x0000000000017941 */ /* 0x000fea0003800000 */
.L_x_89:
        /* <DEDUP_REMOVED lines=9> */
.L_x_92:
[----:B------:R-:W-:Y:S05]  /*3910*/  BSYNC B1 ;  /* 0x0000000000017941 */ /* 0x000fea0003800000 */
.L_x_91:
        /* <DEDUP_REMOVED lines=10> */
.L_x_94:
[----:B------:R-:W-:Y:S05]  /*39c0*/  BSYNC B1 ;  /* 0x0000000000017941 */ /* 0x000fea0003800000 */
.L_x_93:
[----:B-----5:R-:W-:Y:S01]  /*39d0*/  IMAD.U32 R13, R19, 0x10000, RZ ;  /* 0x00010000130d7824 */ /* 0x020fe200078e00ff */
[----:B------:R-:W-:Y:S01]  /*39e0*/  ISETP.GT.AND P1, PT, R3, 0x39, PT ;  /* 0x000000390300780c */ /* 0x000fe20003f24270 */
[----:B0-----:R-:W-:Y:S01]  /*39f0*/  @P2 IMAD.MOV.U32 R2, RZ, RZ, R6 ;  /* 0x000000ffff022224 */ /* 0x001fe200078e0006 */
[----:B------:R-:W-:Y:S01]  /*3a00*/  BSSY B1, `(.L_x_95) ;  /* 0x0000009000017945 */ /* 0x000fe20003800000 */
[----:B------:R-:W-:Y:S01]  /*3a10*/  FMUL R13, R13, R58 ;  /* 0x0000003a0d0d7220 */ /* 0x000fe20000400000 */
[----:B------:R-:W-:Y:S01]  /*3a20*/  @P2 IMAD.MOV.U32 R3, RZ, RZ, R7 ;  /* 0x000000ffff032224 */ /* 0x000fe200078e0007 */
[----:B------:R-:W-:Y:S02]  /*3a30*/  ISETP.GT.AND P3, PT, R0, RZ, P1 ;  /* 0x000000ff0000720c */ /* 0x000fe40000f64270 */
[----:B------:R-:W-:-:S05]  /*3a40*/  FFMA R13, R52, R57, R13 ;  /* 0x00000039340d7223 */ /* 0x000fca000000000d */
[----:B------:R-:W-:-:S05]  /*3a50*/  F2FP.BF16.F32.PACK_AB R13, RZ, R13 ;  /* 0x0000000dff0d723e */ /* 0x000fca00000010ff */
[----:B------:R0:W-:Y:S01]  /*3a60*/  @P2 STG.E.U16 desc[UR36][R2.64+0x70], R13 ;  /* 0x0000700d02002986 */ /* 0x0001e2000c101524 */
[----:B------:R-:W-:Y:S05]  /*3a70*/  @!P3 BRA `(.L_x_96) ;  /* 0x000000000004b947 */ /* 0x000fea0003800000 */
[----:B------:R0:W5:Y:S02]  /*3a80*/  LDG.E.LTC128B.U16 R19, desc[UR36][R4.64+0x72] ;  /* 0x0000722404137981 */ /* 0x000164000c1e1520 */
.L_x_96:
[----:B------:R-:W-:Y:S05]  /*3a90*/  BSYNC B1 ;  /* 0x0000000000017941 */ /* 0x000fea0003800000 */
.L_x_95:
        /* <DEDUP_REMOVED lines=9> */
.L_x_98:
[----:B------:R-:W-:Y:S05]  /*3b30*/  BSYNC B1 ;  /* 0x0000000000017941 */ /* 0x000fea0003800000 */
.L_x_97:
[----:B-----5:R-:W-:Y:S01]  /*3b40*/  IMAD.U32 R3, R19, 0x10000, RZ ;  /* 0x0001000013037824 */ /* 0x020fe200078e00ff */
[----:B------:R-:W-:Y:S01]  /*3b50*/  ISETP.GT.AND P1, PT, R0, 0x8, P1 ;  /* 0x000000080000780c */ /* 0x000fe20000f24270 */
[----:B0-----:R-:W-:Y:S01]  /*3b60*/  @P0 IMAD.MOV.U32 R2, RZ, RZ, R10 ;  /* 0x000000ffff020224 */ /* 0x001fe200078e000a */
[----:B------:R-:W-:Y:S01]  /*3b70*/  BSSY B1, `(.L_x_99) ;  /* 0x0000009000017945 */ /* 0x000fe20003800000 */
[----:B------:R-:W-:-:S04]  /*3b80*/  FMUL R3, R3, R58 ;  /* 0x0000003a03037220 */ /* 0x000fc80000400000 */
[----:B------:R-:W-:-:S05]  /*3b90*/  FFMA R3, R54, R57, R3 ;  /* 0x0000003936037223 */ /* 0x000fca0000000003 */
[----:B------:R-:W-:-:S04]  /*3ba0*/  F2FP.BF16.F32.PACK_AB R3, RZ, R3 ;  /* 0x00000003ff03723e */ /* 0x000fc800000010ff */
[----:B-1----:R-:W-:Y:S01]  /*3bb0*/  PRMT R4, R3, 0x7610, R4 ;  /* 0x0000761003047816 */ /* 0x002fe20000000004 */
[----:B------:R-:W-:-:S05]  /*3bc0*/  @P0 IMAD.MOV.U32 R3, RZ, RZ, R11 ;  /* 0x000000ffff030224 */ /* 0x000fca00078e000b */
[----:B------:R0:W-:Y:S01]  /*3bd0*/  @P0 STG.E.U16 desc[UR36][R2.64+0x70], R4 ;  /* 0x0000700402000986 */ /* 0x0001e2000c101524 */
[----:B------:R-:W-:Y:S05]  /*3be0*/  @!P1 BRA `(.L_x_100) ;  /* 0x0000000000049947 */ /* 0x000fea0003800000 */
[----:B------:R1:W5:Y:S02]  /*3bf0*/  LDG.E.LTC128B.U16 R19, desc[UR36][R8.64+0x72] ;  /* 0x0000722408137981 */ /* 0x000364000c1e1520 */
.L_x_100:
[----:B------:R-:W-:Y:S05]  /*3c00*/  BSYNC B1 ;  /* 0x0000000000017941 */ /* 0x000fea0003800000 */
.L_x_99:
[----:B------:R-:W-:Y:S05]  /*3c10*/  @!P1 BRA `(.L_x_101) ;  /* 0x0000000800909947 */ /* 0x000fea0003800000 */
[----:B-----5:R-:W-:-:S04]  /*3c20*/  IMAD.U32 R19, R19, 0x10000, RZ ;  /* 0x0001000013137824 */ /* 0x020fc800078e00ff */
[----:B------:R-:W-:-:S04]  /*3c30*/  FMUL R0, R19, R58 ;  /* 0x0000003a13007220 */ /* 0x000fc80000400000 */
[----:B------:R-:W-:-:S05]  /*3c40*/  FFMA R0, R55, R57, R0 ;  /* 0x0000003937007223 */ /* 0x000fca0000000000 */
[----:B------:R-:W-:-:S05]  /*3c50*/  F2FP.BF16.F32.PACK_AB R0, RZ, R0 ;  /* 0x00000000ff00723e */ /* 0x000fca00000010ff */
[----:B------:R0:W-:Y:S01]  /*3c60*/  STG.E.U16 desc[UR36][R10.64+0x72], R0 ;  /* 0x000072000a007986 */ /* 0x0001e2000c101524 */
[----:B------:R-:W-:Y:S05]  /*3c70*/  BRA `(.L_x_101) ;  /* 0x0000000800787947 */ /* 0x000fea0003800000 */
.L_x_40:
[----:B------:R-:W-:Y:S01]  /*3c80*/  ISETP.GT.AND P2, PT, R3, 0x1, PT ;  /* 0x000000010300780c */ /* 0x000fe20003f44270 */
[----:B------:R-:W-:Y:S01]  /*3c90*/  ULDC.64 UR4, c[0x0][0x5c0] ;  /* 0x0001700000047ab9 */ /* 0x000fe20000000a00 */
[-C--:B------:R-:W-:Y:S01]  /*3ca0*/  FMUL R24, R24, R57.reuse ;  /* 0x0000003918187220 */ /* 0x080fe20000400000 */
[-C--:B------:R-:W-:Y:S01]  /*3cb0*/  FMUL R25, R25, R57.reuse ;  /* 0x0000003919197220 */ /* 0x080fe20000400000 */
[----:B------:R-:W-:Y:S01]  /*3cc0*/  ISETP.GT.AND P1, PT, R0, RZ, P2 ;  /* 0x000000ff0000720c */ /* 0x000fe20001724270 */
[-C--:B------:R-:W-:Y:S01]  /*3cd0*/  FMUL R26, R26, R57.reuse ;  /* 0x000000391a1a7220 */ /* 0x080fe20000400000 */
[----:B------:R-:W-:Y:S01]  /*3ce0*/  LEA R4, P4, R70, UR4, 0x1 ;  /* 0x0000000446047c11 */ /* 0x000fe2000f8808ff */
[-C--:B------:R-:W-:Y:S01]  /*3cf0*/  FMUL R27, R27, R57.reuse ;  /* 0x000000391b1b7220 */ /* 0x080fe20000400000 */
[----:B------:R-:W-:Y:S01]  /*3d00*/  F2FP.BF16.F32.PACK_AB R24, RZ, R24 ;  /* 0x00000018ff18723e */ /* 0x000fe200000010ff */
[-C--:B------:R-:W-:Y:S01]  /*3d10*/  FMUL R28, R28, R57.reuse ;  /* 0x000000391c1c7220 */ /* 0x080fe20000400000 */
[----:B------:R-:W-:Y:S01]  /*3d20*/  LEA.HI.X R5, R70, UR5, R83, 0x1, P4 ;  /* 0x0000000546057c11 */ /* 0x000fe2000a0f0c53 */
[----:B------:R-:W-:Y:S01]  /*3d30*/  FMUL R29, R29, R57 ;  /* 0x000000391d1d7220 */ /* 0x000fe20000400000 */
[----:B------:R-:W-:Y:S01]  /*3d40*/  F2FP.BF16.F32.PACK_AB R25, RZ, R25 ;  /* 0x00000019ff19723e */ /* 0x000fe200000010ff */
[-C--:B------:R-:W-:Y:S01]  /*3d50*/  FMUL R30, R30, R57.reuse ;  /* 0x000000391e1e7220 */ /* 0x080fe20000400000 */
[----:B------:R-:W-:Y:S01]  /*3d60*/  ISETP.GT.AND P2, PT, R0, 0x8, P2 ;  /* 0x000000080000780c */ /* 0x000fe20001744270 */
[----:B------:R-:W-:Y:S01]  /*3d70*/  @P3 STG.E.U16 desc[UR36][R4.64], R24 ;  /* 0x0000001804003986 */ /* 0x000fe2000c101524 */
[C---:B------:R-:W-:Y:S01]  /*3d80*/  SHF.L.U64.HI R77, R76.reuse, 0x4, R77 ;  /* 0x000000044c4d7819 */ /* 0x040fe2000001024d */
[-C--:B------:R-:W-:Y:S01]  /*3d90*/  FMUL R31, R31, R57.reuse ;  /* 0x000000391f1f7220 */ /* 0x080fe20000400000 */
[----:B------:R-:W-:Y:S01]  /*3da0*/  LEA R6, P3, R76, R4, 0x4 ;  /* 0x000000044c067211 */ /* 0x000fe200078620ff */
[----:B------:R-:W-:Y:S01]  /*3db0*/  @P1 STG.E.U16 desc[UR36][R4.64+0x2], R25 ;  /* 0x0000021904001986 */ /* 0x000fe2000c101524 */
[----:B------:R-:W-:Y:S01]  /*3dc0*/  ISETP.GT.AND P1, PT, R0, 0x8, P0 ;  /* 0x000000080000780c */ /* 0x000fe20000724270 */
[----:B------:R-:W-:Y:S01]  /*3dd0*/  FMUL R32, R32, R57 ;  /* 0x0000003920207220 */ /* 0x000fe20000400000 */
[----:B------:R-:W-:Y:S01]  /*3de0*/  F2FP.BF16.F32.PACK_AB R26, RZ, R26 ;  /* 0x0000001aff1a723e */ /* 0x000fe200000010ff */
[----:B------:R-:W-:Y:S01]  /*3df0*/  IMAD.X R7, R77, 0x1, R5, P3 ;  /* 0x000000014d077824 */ /* 0x000fe200018e0605 */
[----:B------:R-:W-:Y:S01]  /*3e00*/  F2FP.BF16.F32.PACK_AB R27, RZ, R27 ;  /* 0x0000001bff1b723e */ /* 0x000fe200000010ff */
[-C--:B------:R-:W-:Y:S01]  /*3e10*/  FMUL R33, R33, R57.reuse ;  /* 0x0000003921217220 */ /* 0x080fe20000400000 */
[----:B------:R-:W-:Y:S01]  /*3e20*/  ISETP.GT.AND P0, PT, R3, 0x8, PT ;  /* 0x000000080300780c */ /* 0x000fe20003f04270 */
[-C--:B------:R-:W-:Y:S01]  /*3e30*/  FMUL R34, R34, R57.reuse ;  /* 0x0000003922227220 */ /* 0x080fe20000400000 */
[----:B------:R-:W-:Y:S01]  /*3e40*/  F2FP.BF16.F32.PACK_AB R28, RZ, R28 ;  /* 0x0000001cff1c723e */ /* 0x000fe200000010ff */
[-C--:B------:R-:W-:Y:S01]  /*3e50*/  FMUL R35, R35, R57.reuse ;  /* 0x0000003923237220 */ /* 0x080fe20000400000 */
[----:B------:R-:W-:Y:S01]  /*3e60*/  ISETP.GT.AND P4, PT, R0, RZ, P0 ;  /* 0x000000ff0000720c */ /* 0x000fe20000784270 */
[----:B------:R-:W-:Y:S01]  /*3e70*/  FMUL R36, R36, R57 ;  /* 0x0000003924247220 */ /* 0x000fe20000400000 */
[----:B------:R-:W-:Y:S01]  /*3e80*/  F2FP.BF16.F32.PACK_AB R29, RZ, R29 ;  /* 0x0000001dff1d723e */ /* 0x000fe200000010ff */
[----:B------:R-:W-:Y:S01]  /*3e90*/  @P1 STG.E.U16 desc[UR36][R6.64], R26 ;  /* 0x0000001a06001986 */ /* 0x000fe2000c101524 */
[----:B------:R-:W-:Y:S01]  /*3ea0*/  ISETP.GT.AND P1, PT, R0, 0x8, P0 ;  /* 0x000000080000780c */ /* 0x000fe20000724270 */
[-C--:B------:R-:W-:Y:S01]  /*3eb0*/  FMUL R37, R37, R57.reuse ;  /* 0x0000003925257220 */ /* 0x080fe20000400000 */
[C---:B------:R-:W-:Y:S01]  /*3ec0*/  ISETP.GT.AND P0, PT, R3.reuse, 0x10, PT ;  /* 0x000000100300780c */ /* 0x040fe20003f04270 */
[----:B------:R-:W-:Y:S01]  /*3ed0*/  @P2 STG.E.U16 desc[UR36][R6.64+0x2], R27 ;  /* 0x0000021b06002986 */ /* 0x000fe2000c101524 */
[----:B------:R-:W-:Y:S01]  /*3ee0*/  ISETP.GT.AND P2, PT, R3, 0x9, PT ;  /* 0x000000090300780c */ /* 0x000fe20003f44270 */
[-C--:B------:R-:W-:Y:S01]  /*3ef0*/  FMUL R38, R38, R57.reuse ;  /* 0x0000003926267220 */ /* 0x080fe20000400000 */
[----:B------:R-:W-:Y:S01]  /*3f00*/  F2FP.BF16.F32.PACK_AB R30, RZ, R30 ;  /* 0x0000001eff1e723e */ /* 0x000fe200000010ff */
[-C--:B------:R-:W-:Y:S01]  /*3f10*/  FMUL R39, R39, R57.reuse ;  /* 0x0000003927277220 */ /* 0x080fe20000400000 */
[C---:B------:R-:W-:Y:S01]  /*3f20*/  ISETP.GT.AND P3, PT, R0.reuse, RZ, P2 ;  /* 0x000000ff0000720c */ /* 0x040fe20001764270 */
[----:B------:R-:W-:Y:S01]  /*3f30*/  @P4 STG.E.U16 desc[UR36][R4.64+0x10], R28 ;  /* 0x0000101c04004986 */ /* 0x000fe2000c101524 */
[----:B------:R-:W-:Y:S01]  /*3f40*/  ISETP.GT.AND P2, PT, R0, 0x8, P2 ;  /* 0x000000080000780c */ /* 0x000fe20001744270 */
[----:B------:R-:W-:Y:S01]  /*3f50*/  FMUL R40, R40, R57 ;  /* 0x0000003928287220 */ /* 0x000fe20000400000 */
[----:B------:R-:W-:Y:S01]  /*3f60*/  F2FP.BF16.F32.PACK_AB R31, RZ, R31 ;  /* 0x0000001fff1f723e */ /* 0x000fe200000010ff */
[-C--:B------:R-:W-:Y:S01]  /*3f70*/  FMUL R41, R41, R57.reuse ;  /* 0x0000003929297220 */ /* 0x080fe20000400000 */
[----:B------:R-:W-:Y:S01]  /*3f80*/  ISETP.GT.AND P4, PT, R0, RZ, P0 ;  /* 0x000000ff0000720c */ /* 0x000fe20000784270 */
[-C--:B------:R-:W-:Y:S01]  /*3f90*/  FMUL R42, R42, R57.reuse ;  /* 0x000000392a2a7220 */ /* 0x080fe20000400000 */
[----:B------:R-:W-:Y:S01]  /*3fa0*/  F2FP.BF16.F32.PACK_AB R32, RZ, R32 ;  /* 0x00000020ff20723e */ /* 0x000fe200000010ff */
[----:B------:R-:W-:Y:S01]  /*3fb0*/  FMUL R43, R43, R57 ;  /* 0x000000392b2b7220 */ /* 0x000fe20000400000 */
[----:B------:R-:W-:Y:S01]  /*3fc0*/  F2FP.BF16.F32.PACK_AB R33, RZ, R33 ;  /* 0x00000021ff21723e */ /* 0x000fe200000010ff */
[-C--:B------:R-:W-:Y:S01]  /*3fd0*/  FMUL R44, R44, R57.reuse ;  /* 0x000000392c2c7220 */ /* 0x080fe20000400000 */
[----:B------:R-:W-:Y:S01]  /*3fe0*/  F2FP.BF16.F32.PACK_AB R34, RZ, R34 ;  /* 0x00000022ff22723e */ /* 0x000fe200000010ff */
[----:B------:R-:W-:Y:S01]  /*3ff0*/  @P3 STG.E.U16 desc[UR36][R4.64+0x12], R29 ;  /* 0x0000121d04003986 */ /* 0x000fe2000c101524 */
[----:B------:R-:W-:Y:S01]  /*4000*/  ISETP.GT.AND P3, PT, R3, 0x11, PT ;  /* 0x000000110300780c */ /* 0x000fe20003f64270 */
[----:B------:R-:W-:Y:S01]  /*4010*/  FMUL R45, R45, R57 ;  /* 0x000000392d2d7220 */ /* 0x000fe20000400000 */
[----:B------:R-:W-:Y:S01]  /*4020*/  F2FP.BF16.F32.PACK_AB R35, RZ, R35 ;  /* 0x00000023ff23723e */ /* 0x000fe200000010ff */
[----:B------:R-:W-:Y:S01]  /*4030*/  @P1 STG.E.U16 desc[UR36][R6.64+0x10], R30 ;  /* 0x0000101e06001986 */ /* 0x000fe2000c101524 */
[----:B------:R-:W-:Y:S01]  /*4040*/  ISETP.GT.AND P1, PT, R0, 0x8, P0 ;  /* 0x000000080000780c */ /* 0x000fe20000724270 */
[-C--:B------:R-:W-:Y:S01]  /*4050*/  FMUL R46, R46, R57.reuse ;  /* 0x000000392e2e7220 */ /* 0x080fe20000400000 */
[----:B------:R-:W-:Y:S01]  /*4060*/  ISETP.GT.AND P0, PT, R3, 0x18, PT ;  /* 0x000000180300780c */ /* 0x000fe20003f04270 */
[----:B------:R-:W-:Y:S01]  /*4070*/  @P2 STG.E.U16 desc[UR36][R6.64+0x12], R31 ;  /* 0x0000121f06002986 */ /* 0x000fe2000c101524 */
[C---:B------:R-:W-:Y:S01]  /*4080*/  ISETP.GT.AND P2, PT, R0.reuse, RZ, P3 ;  /* 0x000000ff0000720c */ /* 0x040fe20001f44270 */
[-C--:B------:R-:W-:Y:S01]  /*4090*/  FMUL R47, R47, R57.reuse ;  /* 0x000000392f2f7220 */ /* 0x080fe20000400000 */
[C---:B------:R-:W-:Y:S01]  /*40a0*/  ISETP.GT.AND P3, PT, R0.reuse, 0x8, P3 ;  /* 0x000000080000780c */ /* 0x040fe20001f64270 */
[----:B------:R-:W-:Y:S01]  /*40b0*/  @P4 STG.E.U16 desc[UR36][R4.64+0x20], R32 ;  /* 0x0000202004004986 */ /* 0x000fe2000c101524 */
[----:B------:R-:W-:Y:S01]  /*40c0*/  ISETP.GT.AND P4, PT, R0, RZ, P0 ;  /* 0x000000ff0000720c */ /* 0x000fe20000784270 */
[-C--:B------:R-:W-:Y:S01]  /*40d0*/  FMUL R48, R48, R57.reuse ;  /* 0x0000003930307220 */ /* 0x080fe20000400000 */
[----:B------:R-:W-:Y:S01]  /*40e0*/  F2FP.BF16.F32.PACK_AB R36, RZ, R36 ;  /* 0x00000024ff24723e */ /* 0x000fe200000010ff */
[----:B------:R-:W-:Y:S01]  /*40f0*/  FMUL R49, R49, R57 ;  /* 0x0000003931317220 */ /* 0x000fe20000400000 */
[----:B------:R-:W-:Y:S01]  /*4100*/  F2FP.BF16.F32.PACK_AB R37, RZ, R37 ;  /* 0x00000025ff25723e */ /* 0x000fe200000010ff */
[-C--:B------:R-:W-:Y:S01]  /*4110*/  FMUL R50, R50, R57.reuse ;  /* 0x0000003932327220 */ /* 0x080fe20000400000 */
[----:B------:R-:W-:Y:S01]  /*4120*/  F2FP.BF16.F32.PACK_AB R38, RZ, R38 ;  /* 0x00000026ff26723e */ /* 0x000fe200000010ff */
[----:B------:R-:W-:Y:S01]  /*4130*/  FMUL R51, R51, R57 ;  /* 0x0000003933337220 */ /* 0x000fe20000400000 */
[----:B------:R-:W-:Y:S01]  /*4140*/  F2FP.BF16.F32.PACK_AB R39, RZ, R39 ;  /* 0x00000027ff27723e */ /* 0x000fe200000010ff */
[----:B------:R-:W-:Y:S01]  /*4150*/  @P2 STG.E.U16 desc[UR36][R4.64+0x22], R33 ;  /* 0x0000222104002986 */ /* 0x000fe2000c101524 */
[----:B------:R-:W-:Y:S01]  /*4160*/  F2FP.BF16.F32.PACK_AB R40, RZ, R40 ;  /* 0x00000028ff28723e */ /* 0x000fe200000010ff */
        /* <DEDUP_REMOVED lines=10> */
[----:B------:R-:W-:Y:S01]  /*4210*/  @P4 STG.E.U16 desc[UR36][R4.64+0x30], R36 ;  /* 0x0000302404004986 */ /* 0x000fe2000c101524 */
[C---:B------:R-:W-:Y:S01]  /*4220*/  ISETP.GT.AND P2, PT, R0.reuse, RZ, P3 ;  /* 0x000000ff0000720c */ /* 0x040fe20001f44270 */
[----:B------:R-:W-:Y:S01]  /*4230*/  FMUL R55, R55, R57 ;  /* 0x0000003937377220 */ /* 0x000fe20000400000 */
[----:B------:R-:W-:-:S02]  /*4240*/  ISETP.GT.AND P4, PT, R0, 0x8, P3 ;  /* 0x000000080000780c */ /* 0x000fc40001f84270 */
[C---:B------:R-:W-:Y:S02]  /*4250*/  ISETP.GT.AND P3, PT, R0.reuse, RZ, P0 ;  /* 0x000000ff0000720c */ /* 0x040fe40000764270 */
[----:B------:R-:W-:Y:S02]  /*4260*/  ISETP.GT.AND P0, PT, R0, 0x8, P0 ;  /* 0x000000080000780c */ /* 0x000fe40000704270 */
[----:B------:R-:W-:Y:S02]  /*4270*/  F2FP.BF16.F32.PACK_AB R43, RZ, R43 ;  /* 0x0000002bff2b723e */ /* 0x000fe400000010ff */
[----:B------:R-:W-:Y:S02]  /*4280*/  F2FP.BF16.F32.PACK_AB R44, RZ, R44 ;  /* 0x0000002cff2c723e */ /* 0x000fe400000010ff */
[----:B------:R-:W-:Y:S01]  /*4290*/  F2FP.BF16.F32.PACK_AB R45, RZ, R45 ;  /* 0x0000002dff2d723e */ /* 0x000fe200000010ff */
[----:B------:R-:W-:Y:S01]  /*42a0*/  @P2 STG.E.U16 desc[UR36][R4.64+0x32], R37 ;  /* 0x0000322504002986 */ /* 0x000fe2000c101524 */
[----:B------:R-:W-:-:S02]  /*42b0*/  F2FP.BF16.F32.PACK_AB R46, RZ, R46 ;  /* 0x0000002eff2e723e */ /* 0x000fc400000010ff */
[----:B------:R-:W-:Y:S01]  /*42c0*/  F2FP.BF16.F32.PACK_AB R47, RZ, R47 ;  /* 0x0000002fff2f723e */ /* 0x000fe200000010ff */
[----:B------:R-:W-:Y:S01]  /*42d0*/  @P1 STG.E.U16 desc[UR36][R6.64+0x30], R38 ;  /* 0x0000302606001986 */ /* 0x000fe2000c101524 */
[C---:B------:R-:W-:Y:S02]  /*42e0*/  ISETP.GT.AND P1, PT, R3.reuse, 0x28, PT ;  /* 0x000000280300780c */ /* 0x040fe40003f24270 */
[----:B------:R-:W-:Y:S01]  /*42f0*/  F2FP.BF16.F32.PACK_AB R48, RZ, R48 ;  /* 0x00000030ff30723e */ /* 0x000fe200000010ff */
[----:B------:R-:W-:Y:S01]  /*4300*/  @P4 STG.E.U16 desc[UR36][R6.64+0x32], R39 ;  /* 0x0000322706004986 */ /* 0x000fe2000c101524 */
[----:B------:R-:W-:Y:S02]  /*4310*/  ISETP.GT.AND P4, PT, R3, 0x21, PT ;  /* 0x000000210300780c */ /* 0x000fe40003f84270 */
[----:B------:R-:W-:Y:S01]  /*4320*/  F2FP.BF16.F32.PACK_AB R49, RZ, R49 ;  /* 0x00000031ff31723e */ /* 0x000fe200000010ff */
[----:B------:R-:W-:Y:S01]  /*4330*/  @P3 STG.E.U16 desc[UR36][R4.64+0x40], R40 ;  /* 0x0000402804003986 */ /* 0x000fe2000c101524 */
[----:B------:R-:W-:-:S02]  /*4340*/  ISETP.GT.AND P2, PT, R0, RZ, P4 ;  /* 0x000000ff0000720c */ /* 0x000fc40002744270 */
[C---:B------:R-:W-:Y:S02]  /*4350*/  ISETP.GT.AND P4, PT, R0.reuse, 0x8, P4 ;  /* 0x000000080000780c */ /* 0x040fe40002784270 */
        /* <DEDUP_REMOVED lines=12> */
[C---:B------:R-:W-:Y:S02]  /*4420*/  ISETP.GT.AND P2, PT, R0.reuse, RZ, P0 ;  /* 0x000000ff0000720c */ /* 0x040fe40000744270 */
[----:B------:R-:W-:Y:S01]  /*4430*/  ISETP.GT.AND P0, PT, R0, 0x8, P0 ;  /* 0x000000080000780c */ /* 0x000fe20000704270 */
[----:B------:R-:W-:Y:S01]  /*4440*/  @P3 STG.E.U16 desc[UR36][R4.64+0x50], R44 ;  /* 0x0000502c04003986 */ /* 0x000fe2000c101524 */
[----:B------:R-:W-:-:S04]  /*4450*/  ISETP.GT.AND P3, PT, R3, 0x30, PT ;  /* 0x000000300300780c */ /* 0x000fc80003f64270 */
[C---:B------:R-:W-:Y:S02]  /*4460*/  ISETP.GT.AND P4, PT, R0.reuse, RZ, P3 ;  /* 0x000000ff0000720c */ /* 0x040fe40001f84270 */
[----:B------:R-:W-:-:S03]  /*4470*/  ISETP.GT.AND P3, PT, R0, 0x8, P3 ;  /* 0x000000080000780c */ /* 0x000fc60001f64270 */
[----:B------:R-:W-:Y:S01]  /*4480*/  @P2 STG.E.U16 desc[UR36][R4.64+0x52], R45 ;  /* 0x0000522d04002986 */ /* 0x000fe2000c101524 */
[----:B------:R-:W-:-:S03]  /*4490*/  ISETP.GT.AND P2, PT, R3, 0x39, PT ;  /* 0x000000390300780c */ /* 0x000fc60003f44270 */
[----:B------:R-:W-:Y:S01]  /*44a0*/  @P1 STG.E.U16 desc[UR36][R6.64+0x50], R46 ;  /* 0x0000502e06001986 */ /* 0x000fe2000c101524 */
[----:B------:R-:W-:-:S03]  /*44b0*/  ISETP.GT.AND P1, PT, R3, 0x38, PT ;  /* 0x000000380300780c */ /* 0x000fc60003f24270 */
[----:B------:R-:W-:Y:S01]  /*44c0*/  @P0 STG.E.U16 desc[UR36][R6.64+0x52], R47 ;  /* 0x0000522f06000986 */ /* 0x000fe2000c101524 */
[----:B------:R-:W-:-:S03]  /*44d0*/  ISETP.GT.AND P0, PT, R3, 0x31, PT ;  /* 0x000000310300780c */ /* 0x000fc60003f04270 */
[----:B------:R-:W-:Y:S01]  /*44e0*/  @P4 STG.E.U16 desc[UR36][R4.64+0x60], R48 ;  /* 0x0000603004004986 */ /* 0x000fe2000c101524 */
[C---:B------:R-:W-:Y:S02]  /*44f0*/  ISETP.GT.AND P4, PT, R0.reuse, RZ, P0 ;  /* 0x000000ff0000720c */ /* 0x040fe40000784270 */
[----:B------:R-:W-:-:S11]  /*4500*/  ISETP.GT.AND P0, PT, R0, 0x8, P0 ;  /* 0x000000080000780c */ /* 0x000fd60000704270 */
[----:B------:R-:W-:Y:S02]  /*4510*/  @P4 IMAD.MOV.U32 R2, RZ, RZ, R4 ;  /* 0x000000ffff024224 */ /* 0x000fe400078e0004 */
[----:B------:R-:W-:-:S05]  /*4520*/  @P4 IMAD.MOV.U32 R3, RZ, RZ, R5 ;  /* 0x000000ffff034224 */ /* 0x000fca00078e0005 */
[----:B------:R1:W-:Y:S01]  /*4530*/  @P4 STG.E.U16 desc[UR36][R2.64+0x62], R49 ;  /* 0x0000623102004986 */ /* 0x0003e2000c101524 */
[C---:B------:R-:W-:Y:S02]  /*4540*/  ISETP.GT.AND P4, PT, R0.reuse, RZ, P2 ;  /* 0x000000ff0000720c */ /* 0x040fe40001784270 */
[----:B------:R-:W-:Y:S01]  /*4550*/  ISETP.GT.AND P2, PT, R0, 0x8, P2 ;  /* 0x000000080000780c */ /* 0x000fe20001744270 */
[----:B-1----:R-:W-:Y:S02]  /*4560*/  @P3 IMAD.MOV.U32 R2, RZ, RZ, R6 ;  /* 0x000000ffff023224 */ /* 0x002fe400078e0006 */
[----:B------:R-:W-:-:S05]  /*4570*/  @P3 IMAD.MOV.U32 R3, RZ, RZ, R7 ;  /* 0x000000ffff033224 */ /* 0x000fca00078e0007 */
[----:B------:R1:W-:Y:S01]  /*4580*/  @P3 STG.E.U16 desc[UR36][R2.64+0x60], R50 ;  /* 0x0000603202003986 */ /* 0x0003e2000c101524 */
[C---:B------:R-:W-:Y:S02]  /*4590*/  ISETP.GT.AND P3, PT, R0.reuse, RZ, P1 ;  /* 0x000000ff0000720c */ /* 0x040fe40000f64270 */
[----:B------:R-:W-:Y:S01]  /*45a0*/  ISETP.GT.AND P1, PT, R0, 0x8, P1 ;  /* 0x000000080000780c */ /* 0x000fe20000f24270 */
[----:B-1----:R-:W-:Y:S02]  /*45b0*/  @P0 IMAD.MOV.U32 R2, RZ, RZ, R6 ;  /* 0x000000ffff020224 */ /* 0x002fe400078e0006 */
[----:B------:R-:W-:-:S05]  /*45c0*/  @P0 IMAD.MOV.U32 R3, RZ, RZ, R7 ;  /* 0x000000ffff030224 */ /* 0x000fca00078e0007 */
[----:B------:R1:W-:Y:S03]  /*45d0*/  @P0 STG.E.U16 desc[UR36][R2.64+0x62], R51 ;  /* 0x0000623302000986 */ /* 0x0003e6000c101524 */
[----:B-1----:R-:W-:Y:S02]  /*45e0*/  @P3 IMAD.MOV.U32 R2, RZ, RZ, R4 ;  /* 0x000000ffff023224 */ /* 0x002fe400078e0004 */
[----:B------:R-:W-:-:S05]  /*45f0*/  @P3 IMAD.MOV.U32 R3, RZ, RZ, R5 ;  /* 0x000000ffff033224 */ /* 0x000fca00078e0005 */
[----:B------:R1:W-:Y:S04]  /*4600*/  @P3 STG.E.U16 desc[UR36][R2.64+0x70], R52 ;  /* 0x0000703402003986 */ /* 0x0003e8000c101524 */
[----:B------:R2:W-:Y:S01]  /*4610*/  @P4 STG.E.U16 desc[UR36][R4.64+0x72], R53 ;  /* 0x0000723504004986 */ /* 0x0005e2000c101524 */
[----:B-1----:R-:W-:Y:S02]  /*4620*/  @P1 IMAD.MOV.U32 R2, RZ, RZ, R6 ;  /* 0x000000ffff021224 */ /* 0x002fe400078e0006 */
[----:B------:R-:W-:-:S05]  /*4630*/  @P1 IMAD.MOV.U32 R3, RZ, RZ, R7 ;  /* 0x000000ffff031224 */ /* 0x000fca00078e0007 */
[----:B------:R2:W-:Y:S04]  /*4640*/  @P1 STG.E.U16 desc[UR36][R2.64+0x70], R54 ;  /* 0x0000703602001986 */ /* 0x0005e8000c101524 */
[----:B------:R2:W-:Y:S02]  /*4650*/  @P2 STG.E.U16 desc[UR36][R6.64+0x72], R55 ;  /* 0x0000723706002986 */ /* 0x0005e4000c101524 */
.L_x_101:
[----:B------:R-:W-:Y:S05]  /*4660*/  BSYNC B0 ;  /* 0x0000000000007941 */ /* 0x000fea0003800000 */
.L_x_39:
[----:B0-2---:R-:W2:Y:S01]  /*4670*/  LDL.64 R2, [R1] ;  /* 0x0000000001027983 */ /* 0x005ea20000100a00 */
[----:B------:R-:W-:Y:S01]  /*4680*/  ULDC.64 UR4, c[0x0][0x650] ;  /* 0x0001940000047ab9 */ /* 0x000fe20000000a00 */
[----:B------:R0:W-:Y:S01]  /*4690*/  SYNCS.ARRIVE.TRANS64.A1T0 RZ, [R65+UR47], RZ ;  /* 0x000000ff41ff79a7 */ /* 0x0001e2000810002f */
[----:B------:R-:W-:Y:S01]  /*46a0*/  PRMT R0, RZ, 0x7610, R0 ;  /* 0x00007610ff007816 */ /* 0x000fe20000000000 */
[----:B-----5:R-:W-:Y:S02]  /*46b0*/  IMAD.MOV.U32 R19, RZ, RZ, -0x1 ;  /* 0xffffffffff137424 */ /* 0x020fe400078e00ff */
[----:B------:R-:W-:Y:S01]  /*46c0*/  IMAD.MOV.U32 R22, RZ, RZ, -0x1 ;  /* 0xffffffffff167424 */ /* 0x000fe200078e00ff */
[----:B--2---:R-:W-:-:S04]  /*46d0*/  LEA R18, P0, R2, R18, 0x1 ;  /* 0x0000001202127211 */ /* 0x004fc800078008ff */
[----:B------:R-:W-:Y:S01]  /*46e0*/  LEA.HI.X R17, R2, R17, R23, 0x1, P0 ;  /* 0x0000001102117211 */ /* 0x000fe200000f0c17 */
[----:B------:R-:W-:Y:S01]  /*46f0*/  IMAD.MOV.U32 R2, RZ, RZ, -0x1 ;  /* 0xffffffffff027424 */ /* 0x000fe200078e00ff */
[----:B------:R-:W-:-:S04]  /*4700*/  ISETP.GE.U32.AND P0, PT, R18, UR4, PT ;  /* 0x0000000412007c0c */ /* 0x000fc8000bf06070 */
[----:B------:R-:W-:-:S13]  /*4710*/  ISETP.GE.U32.AND.EX P0, PT, R17, UR5, PT, P0 ;  /* 0x0000000511007c0c */ /* 0x000fda000bf06100 */
[----:B0-----:R-:W-:Y:S05]  /*4720*/  @P0 BRA `(.L_x_102) ;  /* 0x0000000400700947 */ /* 0x001fea0003800000 */
[----:B------:R-:W0:Y:S01]  /*4730*/  S2R R10, SR_CTAID.X ;  /* 0x00000000000a7919 */ /* 0x000e220000002500 */
[----:B-1-34-:R-:W1:Y:S01]  /*4740*/  LDC.64 R8, c[0x0][0x628] ;  /* 0x00018a00ff087b82 */ /* 0x01ae620000000a00 */
[----:B------:R-:W-:Y:S01]  /*4750*/  ULDC UR4, c[0x0][0x150] ;  /* 0x0000540000047ab9 */ /* 0x000fe20000000800 */
[----:B------:R-:W-:Y:S01]  /*4760*/  IMAD.MOV.U32 R6, RZ, RZ, R18 ;  /* 0x000000ffff067224 */ /* 0x000fe200078e0012 */
[----:B------:R-:W2:Y:S01]  /*4770*/  S2R R20, SR_CTAID.Y ;  /* 0x0000000000147919 */ /* 0x000ea20000002600 */
[----:B------:R-:W-:-:S04]  /*4780*/  IMAD.MOV.U32 R7, RZ, RZ, R17 ;  /* 0x000000ffff077224 */ /* 0x000fc800078e0011 */
[----:B------:R-:W3:Y:S08]  /*4790*/  LDC R15, c[0x0][0x144] ;  /* 0x00005100ff0f7b82 */ /* 0x000ef00000000800 */
[----:B------:R-:W4:Y:S08]  /*47a0*/  LDC R0, c[0x0][0x630] ;  /* 0x00018c00ff007b82 */ /* 0x000f300000000800 */
[----:B------:R-:W2:Y:S01]  /*47b0*/  LDC.64 R12, c[0x0][0x620] ;  /* 0x00018800ff0c7b82 */ /* 0x000ea20000000a00 */
[----:B-1----:R-:W-:-:S04]  /*47c0*/  ISETP.NE.U32.AND P0, PT, R8, RZ, PT ;  /* 0x000000ff0800720c */ /* 0x002fc80003f05070 */
[----:B------:R-:W-:Y:S02]  /*47d0*/  ISETP.NE.AND.EX P0, PT, R9, RZ, PT, P0 ;  /* 0x000000ff0900720c */ /* 0x000fe40003f05300 */
[----:B0-----:R-:W-:-:S05]  /*47e0*/  I2FP.F32.U32 R2, R10 ;  /* 0x0000000a00027245 */ /* 0x001fca0000201000 */
[----:B------:R-:W-:-:S04]  /*47f0*/  FMUL R2, R2, UR4 ;  /* 0x0000000402027c20 */ /* 0x000fc80008400000 */
[----:B------:R0:W1:Y:S02]  /*4800*/  F2I.U32.TRUNC.NTZ R14, R2 ;  /* 0x00000002000e7305 */ /* 0x000064000020f000 */
[----:B---34-:R-:W-:Y:S05]  /*4810*/  @!P0 BRA `(.L_x_103) ;  /* 0x0000000000288947 */ /* 0x018fea0003800000 */
[----:B------:R-:W3:Y:S02]  /*4820*/  LDC R3, c[0x0][0x634] ;  /* 0x00018d00ff037b82 */ /* 0x000ee40000000800 */
[----:B---3--:R-:W-:-:S05]  /*4830*/  IADD3 R7, P0, R18, R3, RZ ;  /* 0x0000000312077210 */ /* 0x008fca0007f1e0ff */
[----:B------:R-:W-:-:S04]  /*4840*/  IMAD.X R11, RZ, RZ, R17, P0 ;  /* 0x000000ffff0b7224 */ /* 0x000fc800000e0611 */
[----:B0-----:R-:W-:-:S04]  /*4850*/  IMAD.WIDE.U32 R2, R11, R8, RZ ;  /* 0x000000080b027225 */ /* 0x001fc800078e00ff */
[----:B------:R-:W-:-:S04]  /*4860*/  IMAD.WIDE.U32 R4, P0, R7, R9, R2 ;  /* 0x0000000907047225 */ /* 0x000fc80007800002 */
[----:B------:R-:W-:-:S04]  /*4870*/  IMAD.WIDE.U32 R2, R7, R8, RZ ;  /* 0x0000000807027225 */ /* 0x000fc800078e00ff */
[----:B------:R-:W-:Y:S01]  /*4880*/  IMAD.X R7, RZ, RZ, RZ, P0 ;  /* 0x000000ffff077224 */ /* 0x000fe200000e06ff */
[----:B------:R-:W-:Y:S01]  /*4890*/  IADD3 RZ, P0, R3, R4, RZ ;  /* 0x0000000403ff7210 */ /* 0x000fe20007f1e0ff */
[----:B------:R-:W-:-:S04]  /*48a0*/  IMAD.MOV.U32 R6, RZ, RZ, R5 ;  /* 0x000000ffff067224 */ /* 0x000fc800078e0005 */
[----:B------:R-:W-:-:S08]  /*48b0*/  IMAD.WIDE.U32.X R6, R11, R9, R6, P0 ;  /* 0x000000090b067225 */ /* 0x000fd000000e0406 */
.L_x_103:
[----:B------:R-:W3:Y:S01]  /*48c0*/  LDC.64 R26, c[0x0][0x640] ;  /* 0x00019000ff1a7b82 */ /* 0x000ee20000000a00 */
[-C--:B------:R-:W-:Y:S01]  /*48d0*/  SHF.R.U64 R11, R6, R0.reuse, R7 ;  /* 0x00000000060b7219 */ /* 0x080fe20000001207 */
[----:B------:R-:W-:Y:S01]  /*48e0*/  IMAD.MOV.U32 R19, RZ, RZ, R17 ;  /* 0x000000ffff137224 */ /* 0x000fe200078e0011 */
[----:B------:R-:W-:Y:S01]  /*48f0*/  SHF.R.U32.HI R0, RZ, R0, R7 ;  /* 0x00000000ff007219 */ /* 0x000fe20000011607 */
[----:B-1----:R-:W-:Y:S01]  /*4900*/  IMAD.MOV R14, RZ, RZ, -R14 ;  /* 0x000000ffff0e7224 */ /* 0x002fe200078e0a0e */
[----:B------:R-:W-:Y:S01]  /*4910*/  IADD3 R5, P0, RZ, -R11, RZ ;  /* 0x8000000bff057210 */ /* 0x000fe20007f1e0ff */
[----:B------:R-:W-:Y:S01]  /*4920*/  ULDC UR4, c[0x0][0x154] ;  /* 0x0000550000047ab9 */ /* 0x000fe20000000800 */
[----:B------:R-:W-:Y:S01]  /*4930*/  IMAD.MOV.U32 R7, RZ, RZ, 0x1 ;  /* 0x00000001ff077424 */ /* 0x000fe200078e00ff */
[----:B------:R-:W1:Y:S01]  /*4940*/  LDC R4, c[0x0][0x618] ;  /* 0x00018600ff047b82 */ /* 0x000e620000000800 */
[----:B------:R-:W-:Y:S02]  /*4950*/  IMAD R22, R15, R14, R10 ;  /* 0x0000000e0f167224 */ /* 0x000fe400078e020a */
[----:B------:R-:W-:-:S04]  /*4960*/  IMAD.X R3, RZ, RZ, ~R0, P0 ;  /* 0x000000ffff037224 */ /* 0x000fc800000e0e00 */
[-C--:B--2---:R-:W-:Y:S01]  /*4970*/  IMAD R0, R3, R12.reuse, RZ ;  /* 0x0000000c03007224 */ /* 0x084fe200078e02ff */
[----:B------:R-:W2:Y:S01]  /*4980*/  LDC R6, c[0x0][0x608] ;  /* 0x00018200ff067b82 */ /* 0x000ea20000000800 */
[----:B0-----:R-:W-:-:S04]  /*4990*/  IMAD.WIDE.U32 R2, R5, R12, R18 ;  /* 0x0000000c05027225 */ /* 0x001fc800078e0012 */
[----:B------:R-:W-:Y:S01]  /*49a0*/  IMAD R5, R5, R13, R0 ;  /* 0x0000000d05057224 */ /* 0x000fe200078e0200 */
[----:B------:R-:W-:Y:S02]  /*49b0*/  I2FP.F32.U32 R0, R20 ;  /* 0x0000001400007245 */ /* 0x000fe40000201000 */
[----:B------:R-:W0:Y:S01]  /*49c0*/  LDC R24, c[0x0][0x658] ;  /* 0x00019600ff187b82 */ /* 0x000e220000000800 */
[----:B------:R-:W-:Y:S01]  /*49d0*/  IMAD.IADD R3, R3, 0x1, R5 ;  /* 0x0000000103037824 */ /* 0x000fe200078e0205 */
[----:B---3--:R-:W-:Y:S01]  /*49e0*/  ISETP.NE.U32.AND P0, PT, R26, RZ, PT ;  /* 0x000000ff1a00720c */ /* 0x008fe20003f05070 */
[----:B------:R-:W-:Y:S01]  /*49f0*/  FMUL R0, R0, UR4 ;  /* 0x0000000400007c20 */ /* 0x000fe20008400000 */
[----:B------:R-:W-:Y:S02]  /*4a00*/  IMAD.MOV.U32 R5, RZ, RZ, -0x1 ;  /* 0xffffffffff057424 */ /* 0x000fe400078e00ff */
[----:B------:R-:W-:Y:S01]  /*4a10*/  ISETP.NE.AND.EX P0, PT, R27, RZ, PT, P0 ;  /* 0x000000ff1b00720c */ /* 0x000fe20003f05300 */
[----:B------:R3:W4:Y:S01]  /*4a20*/  F2I.U32.TRUNC.NTZ R12, R0 ;  /* 0x00000000000c7305 */ /* 0x000722000020f000 */
[----:B------:R-:W3:Y:S01]  /*4a30*/  LDC R15, c[0x0][0x148] ;  /* 0x00005200ff0f7b82 */ /* 0x000ee20000000800 */
[----:B-1----:R-:W-:-:S02]  /*4a40*/  SHF.R.U64 R10, R2, R4, R3 ;  /* 0x00000004020a7219 */ /* 0x002fc40000001203 */
[----:B------:R-:W-:-:S05]  /*4a50*/  SHF.R.U32.HI R3, RZ, R4, R3 ;  /* 0x00000004ff037219 */ /* 0x000fca0000011603 */
[----:B------:R-:W1:Y:S01]  /*4a60*/  LDC R14, c[0x0][0x600] ;  /* 0x00018000ff0e7b82 */ /* 0x000e620000000800 */
[-CC-:B--2---:R-:W-:Y:S02]  /*4a70*/  SHF.R.U64 R8, R10, R6.reuse, R3.reuse ;  /* 0x000000060a087219 */ /* 0x184fe40000001203 */
[----:B------:R-:W-:-:S05]  /*4a80*/  SHF.R.U32.HI R3, RZ, R6, R3 ;  /* 0x00000006ff037219 */ /* 0x000fca0000011603 */
[----:B------:R-:W2:Y:S01]  /*4a90*/  LDC R21, c[0x0][0x648] ;  /* 0x00019200ff157b82 */ /* 0x000ea20000000800 */
[-CC-:B0-----:R-:W-:Y:S02]  /*4aa0*/  SHF.R.U64 R13, R8, R24.reuse, R3.reuse ;  /* 0x00000018080d7219 */ /* 0x181fe40000001203 */
[-C--:B------:R-:W-:Y:S02]  /*4ab0*/  SHF.L.U32 R5, R5, R24.reuse, RZ ;  /* 0x0000001805057219 */ /* 0x080fe400000006ff */
[-C--:B------:R-:W-:Y:S01]  /*4ac0*/  SHF.R.U32.HI R3, RZ, R24.reuse, R3 ;  /* 0x00000018ff037219 */ /* 0x080fe20000011603 */
[----:B------:R-:W-:Y:S01]  /*4ad0*/  IMAD.MOV.U32 R2, RZ, RZ, R13 ;  /* 0x000000ffff027224 */ /* 0x000fe200078e000d */
[----:B------:R-:W-:Y:S01]  /*4ae0*/  SHF.L.U32 R24, R7, R24, RZ ;  /* 0x0000001807187219 */ /* 0x000fe200000006ff */
[----:B------:R-:W0:Y:S01]  /*4af0*/  LDC R25, c[0x0][0x638] ;  /* 0x00018e00ff197b82 */ /* 0x000e220000000800 */
[----:B------:R-:W-:-:S07]  /*4b00*/  LOP3.LUT R19, RZ, R5, RZ, 0x33, !PT ;  /* 0x00000005ff137212 */ /* 0x000fce00078e33ff */
[----:B------:R-:W0:Y:S01]  /*4b10*/  LDC R28, c[0x0][0x610] ;  /* 0x00018400ff1c7b82 */ /* 0x000e220000000800 */
[----:B----4-:R-:W-:Y:S05]  /*4b20*/  @!P0 BRA `(.L_x_104) ;  /* 0x0000000000288947 */ /* 0x010fea0003800000 */
[----:B---3--:R-:W3:Y:S02]  /*4b30*/  LDC R0, c[0x0][0x64c] ;  /* 0x00019300ff007b82 */ /* 0x008ee40000000800 */
        /* <DEDUP_REMOVED lines=9> */
.L_x_104:
[----:B------:R-:W4:Y:S01]  /*4bd0*/  LDC R4, c[0x0][0x65c] ;  /* 0x00019700ff047b82 */ /* 0x000f220000000800 */
[----:B--23--:R-:W-:Y:S01]  /*4be0*/  SHF.R.U64 R0, R2, R21, R3 ;  /* 0x0000001502007219 */ /* 0x00cfe20000001203 */
[----:B-1----:R-:W-:Y:S01]  /*4bf0*/  VIADD R3, R14, 0xffffffff ;  /* 0xffffffff0e037836 */ /* 0x002fe20000000000 */
[----:B------:R-:W-:Y:S01]  /*4c00*/  LOP3.LUT R19, R8, R19, RZ, 0xc0, !PT ;  /* 0x0000001308137212 */ /* 0x000fe200078ec0ff */
[----:B------:R-:W-:Y:S02]  /*4c10*/  IMAD.MOV R12, RZ, RZ, -R12 ;  /* 0x000000ffff0c7224 */ /* 0x000fe400078e0a0c */
[----:B------:R-:W-:Y:S01]  /*4c20*/  IMAD.MOV R2, RZ, RZ, -R0 ;  /* 0x000000ffff027224 */ /* 0x000fe200078e0a00 */
[----:B------:R-:W-:Y:S01]  /*4c30*/  LOP3.LUT R3, R10, R3, RZ, 0xc0, !PT ;  /* 0x000000030a037212 */ /* 0x000fe200078ec0ff */
[----:B------:R-:W-:Y:S02]  /*4c40*/  IMAD R19, R24, R0, R19 ;  /* 0x0000000018137224 */ /* 0x000fe400078e0213 */
[----:B0-----:R-:W-:-:S04]  /*4c50*/  IMAD R0, R2, R25, R13 ;  /* 0x0000001902007224 */ /* 0x001fc800078e020d */
[----:B------:R-:W-:Y:S01]  /*4c60*/  IMAD R2, R0, R14, R3 ;  /* 0x0000000e00027224 */ /* 0x000fe200078e0203 */
[----:B----4-:R-:W-:Y:S01]  /*4c70*/  ISETP.NE.AND P0, PT, R4, 0x1, PT ;  /* 0x000000010400780c */ /* 0x010fe20003f05270 */
[----:B------:R-:W-:-:S05]  /*4c80*/  IMAD.MOV.U32 R4, RZ, RZ, 0x1 ;  /* 0x00000001ff047424 */ /* 0x000fca00078e00ff */
[----:B------:R-:W-:-:S07]  /*4c90*/  PRMT R0, R4, 0x7610, R0 ;  /* 0x0000761004007816 */ /* 0x000fce0000000000 */
[----:B------:R-:W-:-:S04]  /*4ca0*/  @P0 IMAD R22, R15, R12, R20 ;  /* 0x0000000c0f160224 */ /* 0x000fc800078e0214 */
[----:B------:R-:W-:-:S05]  /*4cb0*/  IMAD R19, R19, R28, R22 ;  /* 0x0000001c13137224 */ /* 0x000fca00078e0216 */
[----:B------:R-:W-:Y:S02]  /*4cc0*/  SEL R22, R2, R19, !P0 ;  /* 0x0000001302167207 */ /* 0x000fe40004000000 */
[----:B------:R-:W-:Y:S01]  /*4cd0*/  SEL R19, R19, R2, !P0 ;  /* 0x0000000213137207 */ /* 0x000fe20004000000 */
[----:B------:R-:W-:-:S07]  /*4ce0*/  IMAD.MOV.U32 R2, RZ, RZ, R11 ;  /* 0x000000ffff027224 */ /* 0x000fce00078e000b */
.L_x_102:
[----:B------:R-:W-:Y:S02]  /*4cf0*/  LOP3.LUT P0, RZ, R0, 0xff, RZ, 0xc0, !PT ;  /* 0x000000ff00ff7812 */ /* 0x000fe4000780c0ff */
[----:B------:R-:W-:-:S11]  /*4d00*/  LOP3.LUT R73, R73, 0x1, RZ, 0x3c, !PT ;  /* 0x0000000149497812 */ /* 0x000fd600078e3cff */
[----:B------:R-:W-:Y:S05]  /*4d10*/  @P0 BRA `(.L_x_105) ;  /* 0xffffffc800c00947 */ /* 0x000fea000383ffff */
[----:B------:R-:W-:Y:S05]  /*4d20*/  EXIT ;  /* 0x000000000000794d */ /* 0x000fea0003800000 */
.L_x_18:
[----:B------:R-:W-:-:S08]  /*4d30*/  ISETP.NE.AND P0, PT, R5, RZ, PT ;  /* 0x000000ff0500720c */ /* 0x000fd00003f05270 */
[----:B0-2---:R-:W0:-:S00]  /*4d40*/  USETMAXREG.DEALLOC.CTAPOOL 0x28 ;  /* 0x00000028000079c8 */ /* 0x005e0000080e0500 */
[----:B------:R-:W-:Y:S05]  /*4d50*/  @P0 EXIT ;  /* 0x000000000000094d */ /* 0x000fea0003800000 */
[----:B0-----:R-:W-:Y:S01]  /*4d60*/  LOP3.LUT P0, RZ, R8, 0xff, RZ, 0xc0, !PT ;  /* 0x000000ff08ff7812 */ /* 0x001fe2000780c0ff */
[----:B------:R-:W-:Y:S02]  /*4d70*/  IMAD.MOV.U32 R0, RZ, RZ, 0x1 ;  /* 0x00000001ff007424 */ /* 0x000fe400078e00ff */
[----:B------:R-:W-:-:S10]  /*4d80*/  IMAD.MOV.U32 R8, RZ, RZ, RZ ;  /* 0x000000ffff087224 */ /* 0x000fd400078e00ff */
[----:B------:R-:W-:Y:S05]  /*4d90*/  @!P0 BRA `(.L_x_106) ;  /* 0x0000000c003c8947 */ /* 0x000fea0003800000 */
[----:B------:R-:W0:Y:S01]  /*4da0*/  S2UR UR8, SR_CgaCtaId ;  /* 0x00000000000879c3 */ /* 0x000e220000008800 */
[----:B------:R-:W-:Y:S01]  /*4db0*/  LOP3.LUT P0, RZ, R4, 0x1f, RZ, 0xc0, !PT ;  /* 0x0000001f04ff7812 */ /* 0x000fe2000780c0ff */
[----:B------:R-:W-:Y:S01]  /*4dc0*/  ULDC UR5, c[0x0][0x658] ;  /* 0x0001960000057ab9 */ /* 0x000fe20000000800 */
[----:B------:R-:W-:Y:S01]  /*4dd0*/  UMOV UR6, 0xffffffff ;  /* 0xffffffff00067882 */ /* 0x000fe20000000000 */
[----:B------:R-:W-:Y:S01]  /*4de0*/  BSSY B0, `(.L_x_106) ;  /* 0x00000ca000007945 */ /* 0x000fe20003800000 */
[----:B------:R-:W-:Y:S01]  /*4df0*/  USHF.L.U32 UR6, UR6, UR5, URZ ;  /* 0x0000000506067299 */ /* 0x000fe2000800063f */
[C---:B------:R-:W-:Y:S01]  /*4e00*/  ISETP.NE.AND P2, PT, R3.reuse, RZ, PT ;  /* 0x000000ff0300720c */ /* 0x040fe20003f45270 */
[----:B------:R-:W-:Y:S01]  /*4e10*/  IMAD.MOV.U32 R9, RZ, RZ, 0x1 ;  /* 0x00000001ff097424 */ /* 0x000fe200078e00ff */
[----:B------:R-:W-:Y:S01]  /*4e20*/  ISETP.NE.OR P0, PT, R3, RZ, !P0 ;  /* 0x000000ff0300720c */ /* 0x000fe20004705670 */
[----:B------:R-:W-:Y:S01]  /*4e30*/  IMAD.MOV.U32 R0, RZ, RZ, 0x1 ;  /* 0x00000001ff007424 */ /* 0x000fe200078e00ff */
[----:B------:R-:W-:Y:S01]  /*4e40*/  LOP3.LUT R6, R16, 0x2, RZ, 0xfc, !PT ;  /* 0x0000000210067812 */ /* 0x000fe200078efcff */
[----:B------:R-:W-:Y:S01]  /*4e50*/  IMAD.MOV.U32 R8, RZ, RZ, RZ ;  /* 0x000000ffff087224 */ /* 0x000fe200078e00ff */
[----:B------:R-:W-:Y:S01]  /*4e60*/  ULDC UR4, c[0x0][0x600] ;  /* 0x0001800000047ab9 */ /* 0x000fe20000000800 */
[----:B------:R-:W-:Y:S01]  /*4e70*/  UMOV UR7, 0x1 ;  /* 0x0000000100077882 */ /* 0x000fe20000000000 */
[----:B------:R-:W-:-:S02]  /*4e80*/  UIADD3 UR22, UR40, 0x1, URZ ;  /* 0x0000000128167890 */ /* 0x000fc4000fffe03f */
[----:B------:R-:W-:Y:S02]  /*4e90*/  UIADD3 UR15, UR4, -0x1, URZ ;  /* 0xffffffff040f7890 */ /* 0x000fe4000fffe03f */
[----:B------:R-:W-:Y:S02]  /*4ea0*/  USHF.L.U32 UR17, UR7, UR5, URZ ;  /* 0x0000000507117299 */ /* 0x000fe4000800063f */
[----:B------:R-:W-:Y:S01]  /*4eb0*/  ULOP3.LUT UR16, URZ, UR6, URZ, 0x33, !UPT ;  /* 0x000000063f107292 */ /* 0x000fe2000f8e333f */
[----:B------:R-:W-:Y:S01]  /*4ec0*/  ULDC.64 UR20, c[0x0][0x198] ;  /* 0x0000660000147ab9 */ /* 0x000fe20000000a00 */
[----:B0-----:R-:W-:-:S10]  /*4ed0*/  IMAD.U32 R7, RZ, RZ, UR8 ;  /* 0x00000008ff077e24 */ /* 0x001fd4000f8e00ff */
.L_x_118:
[----:B------:R-:W-:-:S03]  /*4ee0*/  UMOV UR4, 0xffffffff ;  /* 0xffffffff00047882 */ /* 0x000fc60000000000 */
[----:B------:R-:W-:Y:S05]  /*4ef0*/  BRA.DIV UR4, `(.L_x_107) ;  /* 0x0000001604607947 */ /* 0x000fea000b800000 */
[----:B------:R-:W-:-:S13]  /*4f00*/  ELECT P6, URZ, PT ;  /* 0x00000000003f782f */ /* 0x000fda00038c0000 */
.L_x_141:
[----:B------:R-:W0:Y:S01]  /*4f10*/  LDC R3, c[0x0][0x28c] ;  /* 0x0000a300ff037b82 */ /* 0x000e220000000800 */
[----:B------:R-:W-:Y:S01]  /*4f20*/  BSSY B1, `(.L_x_108) ;  /* 0x000003c000017945 */ /* 0x000fe20003800000 */
[----:B0-----:R-:W-:-:S13]  /*4f30*/  ISETP.LT.OR P6, PT, R3, 0x1, !P6 ;  /* 0x000000010300780c */ /* 0x001fda00077c1670 */
[----:B------:R-:W-:Y:S05]  /*4f40*/  @P6 BRA `(.L_x_109) ;  /* 0x0000000000e46947 */ /* 0x000fea0003800000 */
[----:B------:R-:W-:Y:S02]  /*4f50*/  IMAD R7, R19, 0x2, R7 ;  /* 0x0000000213077824 */ /* 0x000fe400078e0207 */
[----:B------:R-:W-:Y:S02]  /*4f60*/  IMAD.SHL.U32 R22, R22, 0x40, RZ ;  /* 0x0000004016167824 */ /* 0x000fe400078e00ff */
[----:B------:R-:W-:Y:S02]  /*4f70*/  IMAD.MOV.U32 R14, RZ, RZ, RZ ;  /* 0x000000ffff0e7224 */ /* 0x000fe400078e00ff */
[----:B------:R-:W-:Y:S02]  /*4f80*/  IMAD.U32 R15, RZ, RZ, UR22 ;  /* 0x00000016ff0f7e24 */ /* 0x000fe4000f8e00ff */
[----:B------:R-:W-:Y:S02]  /*4f90*/  IMAD.MOV.U32 R3, RZ, RZ, R0 ;  /* 0x000000ffff037224 */ /* 0x000fe400078e0000 */
[----:B------:R-:W-:-:S02]  /*4fa0*/  IMAD.MOV.U32 R4, RZ, RZ, R8 ;  /* 0x000000ffff047224 */ /* 0x000fc400078e0008 */
[----:B------:R-:W-:-:S07]  /*4fb0*/  IMAD.SHL.U32 R11, R7, 0x20, RZ ;  /* 0x00000020070b7824 */ /* 0x000fce00078e00ff */
.L_x_113:
[----:B------:R-:W0:Y:S01]  /*4fc0*/  S2UR UR4, SR_CgaCtaId ;  /* 0x00000000000479c3 */ /* 0x000e220000008800 */
[----:B------:R-:W-:Y:S02]  /*4fd0*/  MOV R10, 0x400 ;  /* 0x00000400000a7802 */ /* 0x000fe40000000f00 */
[----:B------:R-:W-:Y:S01]  /*4fe0*/  SHF.L.U32 R5, R3, 0x1f, RZ ;  /* 0x0000001f03057819 */ /* 0x000fe200000006ff */
[----:B0-----:R-:W-:-:S05]  /*4ff0*/  IMAD.U32 R7, RZ, RZ, UR4 ;  /* 0x00000004ff077e24 */ /* 0x001fca000f8e00ff */
[----:B------:R-:W-:Y:S02]  /*5000*/  LEA R13, R7, R10, 0x18 ;  /* 0x0000000a070d7211 */ /* 0x000fe400078ec0ff */
[----:B------:R-:W0:Y:S03]  /*5010*/  @!P2 LDC R10, c[0x0][0x500] ;  /* 0x00014000ff0aab82 */ /* 0x000e260000000800 */
[----:B------:R-:W-:-:S04]  /*5020*/  IMAD R12, R4, 0x8, R13 ;  /* 0x00000008040c7824 */ /* 0x000fc800078e020d */
[----:B------:R-:W1:Y:S02]  /*5030*/  SYNCS.PHASECHK.TRANS64.TRYWAIT P1, [R12+URZ+0x70], R5 ;  /* 0x000070050c0075a7 */ /* 0x000e64000802017f */
[----:B-1----:R-:W-:Y:S05]  /*5040*/  @!P1 BRA `(.L_x_110) ;  /* 0x00000014002c9947 */ /* 0x002fea0003800000 */
.L_x_142:
[----:B-1----:R-:W-:Y:S01]  /*5050*/  PRMT R5, R6, 0x9910, RZ ;  /* 0x0000991006057816 */ /* 0x002fe200000000ff */
[----:B0-----:R0:W-:Y:S03]  /*5060*/  @!P2 SYNCS.ARRIVE.TRANS64 RZ, [R12+URZ], R10 ;  /* 0x0000000a0cffa9a7 */ /* 0x0011e6000800003f */
[----:B------:R-:W-:-:S13]  /*5070*/  ISETP.NE.AND P1, PT, R5, 0x2, PT ;  /* 0x000000020500780c */ /* 0x000fda0003f25270 */
[----:B0-----:R-:W-:Y:S05]  /*5080*/  @P1 BRA `(.L_x_111) ;  /* 0x0000000000041947 */ /* 0x001fea0003800000 */
[----:B------:R-:W-:Y:S01]  /*5090*/  BPT.TRAP 0x1 ;  /* 0x000000040000795c */ /* 0x000fe20000300000 */
.L_x_111:
[----:B------:R-:W-:Y:S05]  /*50a0*/  @P0 BRA `(.L_x_112) ;  /* 0x0000000000040947 */ /* 0x000fea0003800000 */
[----:B------:R-:W-:Y:S01]  /*50b0*/  BPT.TRAP 0x1 ;  /* 0x000000040000795c */ /* 0x000fe20000300000 */
.L_x_112:
[----:B------:R-:W-:Y:S01]  /*50c0*/  IMAD R5, R4, 0x2, R7 ;  /* 0x0000000204057824 */ /* 0x000fe200078e0207 */
[----:B------:R-:W-:Y:S01]  /*50d0*/  R2UR UR9, R12 ;  /* 0x000000000c0972ca */ /* 0x000fe200000e0000 */
[----:B------:R-:W-:Y:S01]  /*50e0*/  VIADD R15, R15, 0xffffffff ;  /* 0xffffffff0f0f7836 */ /* 0x000fe20000000000 */
[----:B------:R-:W-:Y:S01]  /*50f0*/  UIADD3 UR4, UP0, UR20, 0xf0, URZ ;  /* 0x000000f014047890 */ /* 0x000fe2000ff1e03f */
[----:B------:R-:W-:Y:S01]  /*5100*/  IMAD.SHL.U32 R5, R5, 0x800, RZ ;  /* 0x0000080005057824 */ /* 0x000fe200078e00ff */
[----:B------:R-:W-:Y:S01]  /*5110*/  R2UR UR11, R11 ;  /* 0x000000000b0b72ca */ /* 0x000fe200000e0000 */
[----:B------:R-:W-:Y:S01]  /*5120*/  UIADD3 UR24, UP1, UR20, 0x1f0, URZ ;  /* 0x000001f014187890 */ /* 0x000fe2000ff3e03f */
[----:B------:R-:W-:Y:S01]  /*5130*/  R2UR UR10, R14 ;  /* 0x000000000e0a72ca */ /* 0x000fe200000e0000 */
[--C-:B------:R-:W-:Y:S01]  /*5140*/  IMAD R5, R5, 0x2, R13.reuse ;  /* 0x0000000205057824 */ /* 0x100fe200078e020d */
[----:B------:R-:W-:Y:S01]  /*5150*/  R2UR UR12, R2 ;  /* 0x00000000020c72ca */ /* 0x000fe200000e0000 */
[----:B------:R-:W-:Y:S01]  /*5160*/  IMAD R13, R4, 0x2000, R13 ;  /* 0x00002000040d7824 */ /* 0x000fe200078e020d */
[----:B------:R-:W-:Y:S01]  /*5170*/  R2UR UR18, R22 ;  /* 0x00000000161272ca */ /* 0x000fe200000e0000 */
[----:B------:R-:W-:Y:S01]  /*5180*/  VIADD R4, R4, 0x1 ;  /* 0x0000000104047836 */ /* 0x000fe20000000000 */
[----:B------:R-:W-:Y:S01]  /*5190*/  R2UR UR5, R5 ;  /* 0x00000000050572ca */ /* 0x000fe200000e0000 */
[----:B------:R-:W-:Y:S01]  /*51a0*/  UIADD3.X UR25, URZ, UR21, URZ, UP1, !UPT ;  /* 0x000000153f197290 */ /* 0x000fe20008ffe43f */
[----:B------:R-:W-:Y:S01]  /*51b0*/  R2UR UR8, R13 ;  /* 0x000000000d0872ca */ /* 0x000fe200000e0000 */
[----:B------:R-:W-:Y:S01]  /*51c0*/  UMOV UR19, 0x30000 ;  /* 0x0003000000137882 */ /* 0x000fe20000000000 */
[----:B------:R-:W-:Y:S01]  /*51d0*/  ISETP.GT.AND P3, PT, R15, 0x1, PT ;  /* 0x000000010f00780c */ /* 0x000fe20003f64270 */
[----:B------:R-:W-:Y:S01]  /*51e0*/  UMOV UR6, 0x0 ;  /* 0x0000000000067882 */ /* 0x000fe20000000000 */
[----:B------:R-:W-:Y:S01]  /*51f0*/  UMOV UR7, 0x10000000 ;  /* 0x1000000000077882 */ /* 0x000fe20000000000 */
[----:B------:R-:W-:Y:S01]  /*5200*/  ISETP.NE.AND P1, PT, R4, 0xe, PT ;  /* 0x0000000e0400780c */ /* 0x000fe20003f25270 */
[----:B------:R-:W-:-:S03]  /*5210*/  VIADD R14, R14, 0x40 ;  /* 0x000000400e0e7836 */ /* 0x000fc60000000000 */
[----:B------:R-:W-:Y:S02]  /*5220*/  SEL R10, RZ, 0x1, P1 ;  /* 0x00000001ff0a7807 */ /* 0x000fe40000800000 */
[----:B------:R-:W-:Y:S01]  /*5230*/  UIADD3 UR13, UR5, 0x200, URZ ;  /* 0x00000200050d7890 */ /* 0x000fe2000fffe03f */
[----:B------:R-:W-:Y:S01]  /*5240*/  SEL R4, R4, RZ, P1 ;  /* 0x000000ff04047207 */ /* 0x000fe20000800000 */
[----:B------:R-:W-:Y:S01]  /*5250*/  UIADD3.X UR5, URZ, UR21, URZ, UP0, !UPT ;  /* 0x000000153f057290 */ /* 0x000fe200087fe43f */
[----:B------:R-:W-:Y:S01]  /*5260*/  LOP3.LUT R3, R3, R10, RZ, 0x3c, !PT ;  /* 0x0000000a03037212 */ /* 0x000fe200078e3cff */
[----:B------:R-:W-:-:S03]  /*5270*/  UIADD3 UR14, UR8, 0x1c200, URZ ;  /* 0x0001c200080e7890 */ /* 0x000fc6000fffe03f */
[----:B------:R-:W-:-:S04]  /*5280*/  UMOV UR8, UR13 ;  /* 0x0000000d00087c82 */ /* 0x000fc80008000000 */
[----:B------:R0:W-:Y:S02]  /*5290*/  UTMALDG.3D.MULTICAST [UR8], [UR4], UR19, desc[UR6] ;  /* 0x00000608040073b4 */ /* 0x0001e40008011813 */
[----:B0-----:R-:W-:Y:S01]  /*52a0*/  UMOV UR8, UR14 ;  /* 0x0000000e00087c82 */ /* 0x001fe20008000000 */
[----:B------:R-:W-:Y:S02]  /*52b0*/  UMOV UR11, UR18 ;  /* 0x00000012000b7c82 */ /* 0x000fe40008000000 */
[----:B------:R0:W-:Y:S02]  /*52c0*/  UTMALDG.3D [UR8], [UR24], desc[UR6] ;  /* 0x00000608180075b4 */ /* 0x0001e40008011000 */
[----:B0-----:R-:W-:Y:S05]  /*52d0*/  @P3 BRA `(.L_x_113) ;  /* 0xfffffffc00383947 */ /* 0x001fea000383ffff */
.L_x_109:
[----:B------:R-:W-:Y:S05]  /*52e0*/  BSYNC B1 ;  /* 0x0000000000017941 */ /* 0x000fea0003800000 */
.L_x_108:
[----:B------:R-:W2:Y:S01]  /*52f0*/  LDL.64 R12, [R1] ;  /* 0x00000000010c7983 */ /* 0x000ea20000100a00 */
[----:B------:R-:W-:Y:S01]  /*5300*/  LOP3.LUT P4, RZ, R9, 0xff, RZ, 0xc0, !PT ;  /* 0x000000ff09ff7812 */ /* 0x000fe2000788c0ff */
[----:B------:R-:W-:Y:S01]  /*5310*/  VIADD R8, R8, UR40 ;  /* 0x0000002808087c36 */ /* 0x000fe20008000000 */
[----:B------:R-:W-:Y:S01]  /*5320*/  ULDC.64 UR4, c[0x0][0x650] ;  /* 0x0001940000047ab9 */ /* 0x000fe20000000a00 */
[----:B------:R-:W-:Y:S01]  /*5330*/  IMAD.U32 R5, RZ, RZ, UR40 ;  /* 0x00000028ff057e24 */ /* 0x000fe2000f8e00ff */
[----:B------:R-:W-:Y:S01]  /*5340*/  UISETP.GE.U32.AND UP0, UPT, UR40, 0xe, UPT ;  /* 0x0000000e2800788c */ /* 0x000fe2000bf06070 */
[----:B------:R-:W-:Y:S01]  /*5350*/  BSSY B1, `(.L_x_114) ;  /* 0x0000070000017945 */ /* 0x000fe20003800000 */
[----:B------:R-:W-:Y:S01]  /*5360*/  SHF.R.U32.HI R2, RZ, 0x1, R8 ;  /* 0x00000001ff027819 */ /* 0x000fe20000011608 */
[----:B------:R-:W-:Y:S01]  /*5370*/  IMAD.MOV.U32 R19, RZ, RZ, -0x1 ;  /* 0xffffffffff137424 */ /* 0x000fe200078e00ff */
[----:B------:R-:W-:Y:S01]  /*5380*/  ISETP.GT.U32.AND P1, PT, R8, 0xd, PT ;  /* 0x0000000d0800780c */ /* 0x000fe20003f24070 */
[----:B------:R-:W-:Y:S01]  /*5390*/  IMAD.MOV.U32 R22, RZ, RZ, -0x1 ;  /* 0xffffffffff167424 */ /* 0x000fe200078e00ff */
[----:B------:R-:W-:Y:S01]  /*53a0*/  PLOP3.LUT P3, PT, PT, PT, UP0, 0x80, 0x0 ;  /* 0x000000000000781c */ /* 0x000fe20003f6f008 */
[----:B------:R-:W-:Y:S01]  /*53b0*/  IMAD.WIDE.U32 R2, R2, -0x6db6db6d, RZ ;  /* 0x9249249302027825 */ /* 0x000fe200078e00ff */
[----:B------:R-:W-:Y:S01]  /*53c0*/  ISETP.LT.U32.AND P1, PT, R5, 0xe, P1 ;  /* 0x0000000e0500780c */ /* 0x000fe20000f21070 */
[----:B------:R-:W0:Y:S01]  /*53d0*/  @P4 S2R R7, SR_CgaCtaId ;  /* 0x0000000000074919 */ /* 0x000e220000008800 */
[----:B------:R-:W-:Y:S01]  /*53e0*/  @P4 MOV R4, 0x400 ;  /* 0x0000040000044802 */ /* 0x000fe20000000f00 */
[----:B------:R-:W-:Y:S01]  /*53f0*/  IMAD.MOV.U32 R2, RZ, RZ, -0x1 ;  /* 0xffffffffff027424 */ /* 0x000fe200078e00ff */
[----:B------:R-:W-:-:S02]  /*5400*/  SHF.R.U32.HI R5, RZ, 0x2, R3 ;  /* 0x00000002ff057819 */ /* 0x000fc40000011603 */
[----:B------:R-:W-:Y:S02]  /*5410*/  SEL R3, RZ, 0x1, !P1 ;  /* 0x00000001ff037807 */ /* 0x000fe40004800000 */
[----:B------:R-:W-:Y:S01]  /*5420*/  PRMT R9, RZ, 0x7610, R9 ;  /* 0x00007610ff097816 */ /* 0x000fe20000000009 */
[----:B------:R-:W-:Y:S01]  /*5430*/  IMAD R8, R5, -0xe, R8 ;  /* 0xfffffff205087824 */ /* 0x000fe200078e0208 */
[----:B------:R-:W-:Y:S02]  /*5440*/  LOP3.LUT R0, R0, R3, RZ, 0x3c, !PT ;  /* 0x0000000300007212 */ /* 0x000fe400078e3cff */
[----:B------:R-:W-:Y:S02]  /*5450*/  PRMT R3, RZ, 0x7610, R3 ;  /* 0x00007610ff037816 */ /* 0x000fe40000000003 */
[----:B------:R-:W-:Y:S02]  /*5460*/  @P3 LOP3.LUT R0, R0, 0x1, R5, 0x78, !PT ;  /* 0x0000000100003812 */ /* 0x000fe400078e7805 */
[----:B0-----:R-:W-:-:S04]  /*5470*/  @P4 LEA R4, R7, R4, 0x18 ;  /* 0x0000000407044211 */ /* 0x001fc800078ec0ff */
[----:B------:R0:W-:Y:S01]  /*5480*/  @P4 SYNCS.ARRIVE.TRANS64.A1T0 RZ, [R4+URZ+0x118], RZ ;  /* 0x000118ff04ff49a7 */ /* 0x0001e2000810003f */
[----:B--2---:R-:W-:-:S04]  /*5490*/  IADD3 R18, P4, R18, R12, RZ ;  /* 0x0000000c12127210 */ /* 0x004fc80007f9e0ff */
[----:B------:R-:W-:Y:S01]  /*54a0*/  ISETP.GE.U32.AND P1, PT, R18, UR4, PT ;  /* 0x0000000412007c0c */ /* 0x000fe2000bf26070 */
[----:B------:R-:W-:-:S05]  /*54b0*/  IMAD.X R17, R17, 0x1, R23, P4 ;  /* 0x0000000111117824 */ /* 0x000fca00020e0617 */
[----:B------:R-:W-:-:S13]  /*54c0*/  ISETP.GE.U32.AND.EX P1, PT, R17, UR5, PT, P1 ;  /* 0x0000000511007c0c */ /* 0x000fda000bf26110 */
[----:B0-----:R-:W-:Y:S05]  /*54d0*/  @P1 BRA `(.L_x_115) ;  /* 0x00000004005c1947 */ /* 0x001fea0003800000 */
[----:B------:R-:W0:Y:S01]  /*54e0*/  S2R R12, SR_CTAID.X ;  /* 0x00000000000c7919 */ /* 0x000e220000002500 */
[----:B------:R-:W-:Y:S01]  /*54f0*/  ULDC.64 UR4, c[0x0][0x628] ;  /* 0x00018a0000047ab9 */ /* 0x000fe20000000a00 */
[----:B------:R-:W1:Y:S01]  /*5500*/  LDC R13, c[0x0][0x144] ;  /* 0x00005100ff0d7b82 */ /* 0x000e620000000800 */
[----:B------:R-:W-:Y:S01]  /*5510*/  ISETP.NE.U32.AND P1, PT, RZ, UR4, PT ;  /* 0x00000004ff007c0c */ /* 0x000fe2000bf25070 */
[----:B------:R-:W2:Y:S01]  /*5520*/  S2R R10, SR_CTAID.Y ;  /* 0x00000000000a7919 */ /* 0x000ea20000002600 */
[----:B------:R-:W-:Y:S01]  /*5530*/  ULDC UR7, c[0x0][0x630] ;  /* 0x00018c0000077ab9 */ /* 0x000fe20000000800 */
[----:B------:R-:W-:Y:S01]  /*5540*/  ULDC UR8, c[0x0][0x150] ;  /* 0x0000540000087ab9 */ /* 0x000fe20000000800 */
[----:B------:R-:W-:Y:S01]  /*5550*/  ISETP.NE.AND.EX P1, PT, RZ, UR5, PT, P1 ;  /* 0x00000005ff007c0c */ /* 0x000fe2000bf25310 */
[----:B------:R-:W-:Y:S02]  /*5560*/  IMAD.MOV.U32 R2, RZ, RZ, R18 ;  /* 0x000000ffff027224 */ /* 0x000fe400078e0012 */
[----:B------:R-:W-:Y:S01]  /*5570*/  IMAD.MOV.U32 R3, RZ, RZ, R17 ;  /* 0x000000ffff037224 */ /* 0x000fe200078e0011 */
[----:B0-----:R-:W-:-:S09]  /*5580*/  I2FP.F32.U32 R14, R12 ;  /* 0x0000000c000e7245 */ /* 0x001fd20000201000 */
[----:B------:R-:W-:Y:S05]  /*5590*/  @!P1 BRA `(.L_x_116) ;  /* 0x0000000000289947 */ /* 0x000fea0003800000 */
[----:B------:R-:W-:Y:S02]  /*55a0*/  ULDC UR6, c[0x0][0x634] ;  /* 0x00018d0000067ab9 */ /* 0x000fe40000000800 */
[----:B------:R-:W-:-:S05]  /*55b0*/  IADD3 R3, P1, R18, UR6, RZ ;  /* 0x0000000612037c10 */ /* 0x000fca000ff3e0ff */
[----:B------:R-:W-:-:S04]  /*55c0*/  IMAD.X R11, RZ, RZ, R17, P1 ;  /* 0x000000ffff0b7224 */ /* 0x000fc800008e0611 */
[----:B------:R-:W-:-:S04]  /*55d0*/  IMAD.WIDE.U32 R4, R11, UR4, RZ ;  /* 0x000000040b047c25 */ /* 0x000fc8000f8e00ff */
[----:B------:R-:W-:-:S04]  /*55e0*/  IMAD.WIDE.U32 R4, P1, R3, UR5, R4 ;  /* 0x0000000503047c25 */ /* 0x000fc8000f820004 */
[----:B------:R-:W-:-:S04]  /*55f0*/  IMAD.WIDE.U32 R2, R3, UR4, RZ ;  /* 0x0000000403027c25 */ /* 0x000fc8000f8e00ff */
[----:B------:R-:W-:Y:S01]  /*5600*/  IMAD.MOV.U32 R2, RZ, RZ, R5 ;  /* 0x000000ffff027224 */ /* 0x000fe200078e0005 */
[----:B------:R-:W-:Y:S01]  /*5610*/  IADD3 RZ, P3, R3, R4, RZ ;  /* 0x0000000403ff7210 */ /* 0x000fe20007f7e0ff */
[----:B------:R-:W-:-:S04]  /*5620*/  IMAD.X R3, RZ, RZ, RZ, P1 ;  /* 0x000000ffff037224 */ /* 0x000fc800008e06ff */
[----:B------:R-:W-:-:S08]  /*5630*/  IMAD.WIDE.U32.X R2, R11, UR5, R2, P3 ;  /* 0x000000050b027c25 */ /* 0x000fd000098e0402 */
.L_x_116:
[----:B------:R-:W-:Y:S01]  /*5640*/  FMUL R14, R14, UR8 ;  /* 0x000000080e0e7c20 */ /* 0x000fe20008400000 */
[--C-:B------:R-:W-:Y:S01]  /*5650*/  SHF.R.U64 R11, R2, UR7, R3.reuse ;  /* 0x00000007020b7c19 */ /* 0x100fe20008001203 */
[----:B------:R-:W-:Y:S01]  /*5660*/  ULDC.64 UR4, c[0x0][0x620] ;  /* 0x0001880000047ab9 */ /* 0x000fe20000000a00 */
[----:B------:R-:W-:Y:S01]  /*5670*/  SHF.R.U32.HI R2, RZ, UR7, R3 ;  /* 0x00000007ff027c19 */ /* 0x000fe20008011603 */
[----:B------:R-:W-:Y:S01]  /*5680*/  IMAD.MOV.U32 R3, RZ, RZ, R17 ;  /* 0x000000ffff037224 */ /* 0x000fe200078e0011 */
[----:B------:R-:W-:Y:S01]  /*5690*/  IADD3 R15, P1, RZ, -R11, RZ ;  /* 0x8000000bff0f7210 */ /* 0x000fe20007f3e0ff */
[----:B------:R-:W0:Y:S01]  /*56a0*/  F2I.U32.TRUNC.NTZ R14, R14 ;  /* 0x0000000e000e7305 */ /* 0x000e22000020f000 */
[----:B------:R-:W-:-:S03]  /*56b0*/  ULDC.64 UR6, c[0x0][0x640] ;  /* 0x0001900000067ab9 */ /* 0x000fc60000000a00 */
[----:B------:R-:W-:Y:S01]  /*56c0*/  IMAD.X R2, RZ, RZ, ~R2, P1 ;  /* 0x000000ffff027224 */ /* 0x000fe200008e0e02 */
[----:B------:R-:W-:-:S03]  /*56d0*/  ISETP.NE.U32.AND P1, PT, RZ, UR6, PT ;  /* 0x00000006ff007c0c */ /* 0x000fc6000bf25070 */
[----:B------:R-:W-:Y:S01]  /*56e0*/  IMAD R2, R2, UR4, RZ ;  /* 0x0000000402027c24 */ /* 0x000fe2000f8e02ff */
[----:B------:R-:W-:-:S03]  /*56f0*/  ISETP.NE.AND.EX P1, PT, RZ, UR7, PT, P1 ;  /* 0x00000007ff007c0c */ /* 0x000fc6000bf25310 */
[C---:B------:R-:W-:Y:S01]  /*5700*/  IMAD R5, R15.reuse, UR5, R2 ;  /* 0x000000050f057c24 */ /* 0x040fe2000f8e0202 */
[----:B------:R-:W-:Y:S01]  /*5710*/  ULDC UR5, c[0x0][0x154] ;  /* 0x0000550000057ab9 */ /* 0x000fe20000000800 */
[----:B------:R-:W-:Y:S02]  /*5720*/  IMAD.MOV.U32 R2, RZ, RZ, R18 ;  /* 0x000000ffff027224 */ /* 0x000fe400078e0012 */
[----:B0-----:R-:W-:Y:S02]  /*5730*/  IMAD.MOV R4, RZ, RZ, -R14 ;  /* 0x000000ffff047224 */ /* 0x001fe400078e0a0e */
[----:B------:R-:W-:Y:S01]  /*5740*/  IMAD.WIDE.U32 R2, R15, UR4, R2 ;  /* 0x000000040f027c25 */ /* 0x000fe2000f8e0002 */
[----:B------:R-:W-:-:S03]  /*5750*/  ULDC UR4, c[0x0][0x618] ;  /* 0x0001860000047ab9 */ /* 0x000fc60000000800 */
[----:B-1----:R-:W-:Y:S01]  /*5760*/  IMAD R12, R13, R4, R12 ;  /* 0x000000040d0c7224 */ /* 0x002fe200078e020c */
[----:B--2---:R-:W-:Y:S01]  /*5770*/  I2FP.F32.U32 R4, R10 ;  /* 0x0000000a00047245 */ /* 0x004fe20000201000 */
[----:B------:R-:W0:Y:S01]  /*5780*/  LDC R13, c[0x0][0x148] ;  /* 0x00005200ff0d7b82 */ /* 0x000e220000000800 */
[----:B------:R-:W-:-:S03]  /*5790*/  IMAD.IADD R3, R3, 0x1, R5 ;  /* 0x0000000103037824 */ /* 0x000fc600078e0205 */
[----:B------:R-:W-:Y:S02]  /*57a0*/  FMUL R4, R4, UR5 ;  /* 0x0000000504047c20 */ /* 0x000fe40008400000 */
[--C-:B------:R-:W-:Y:S02]  /*57b0*/  SHF.R.U64 R14, R2, UR4, R3.reuse ;  /* 0x00000004020e7c19 */ /* 0x100fe40008001203 */
[----:B------:R-:W-:Y:S01]  /*57c0*/  SHF.R.U32.HI R3, RZ, UR4, R3 ;  /* 0x00000004ff037c19 */ /* 0x000fe20008011603 */
[----:B------:R1:W2:Y:S01]  /*57d0*/  F2I.U32.TRUNC.NTZ R20, R4 ;  /* 0x0000000400147305 */ /* 0x0002a2000020f000 */
[----:B------:R-:W-:Y:S02]  /*57e0*/  ULDC UR4, c[0x0][0x608] ;  /* 0x0001820000047ab9 */ /* 0x000fe40000000800 */
[--C-:B------:R-:W-:Y:S02]  /*57f0*/  SHF.R.U64 R19, R14, UR4, R3.reuse ;  /* 0x000000040e137c19 */ /* 0x100fe40008001203 */
[----:B------:R-:W-:Y:S01]  /*5800*/  SHF.R.U32.HI R2, RZ, UR4, R3 ;  /* 0x00000004ff027c19 */ /* 0x000fe20008011603 */
[----:B------:R-:W-:-:S03]  /*5810*/  ULDC UR4, c[0x0][0x658] ;  /* 0x0001960000047ab9 */ /* 0x000fc60000000800 */
[--C-:B------:R-:W-:Y:S02]  /*5820*/  SHF.R.U64 R15, R19, UR4, R2.reuse ;  /* 0x00000004130f7c19 */ /* 0x100fe40008001202 */
[----:B------:R-:W-:-:S03]  /*5830*/  SHF.R.U32.HI R21, RZ, UR4, R2 ;  /* 0x00000004ff157c19 */ /* 0x000fc60008011602 */
[----:B------:R-:W-:Y:S02]  /*5840*/  IMAD.MOV.U32 R2, RZ, RZ, R15 ;  /* 0x000000ffff027224 */ /* 0x000fe400078e000f */
[----:B------:R-:W-:Y:S01]  /*5850*/  IMAD.MOV.U32 R3, RZ, RZ, R21 ;  /* 0x000000ffff037224 */ /* 0x000fe200078e0015 */
[----:B-12---:R-:W-:Y:S06]  /*5860*/  @!P1 BRA `(.L_x_117) ;  /* 0x0000000000289947 */ /* 0x006fec0003800000 */
        /* <DEDUP_REMOVED lines=10> */
.L_x_117:
[----:B------:R-:W1:Y:S01]  /*5910*/  LDC R4, c[0x0][0x65c] ;  /* 0x00019700ff047b82 */ /* 0x000e620000000800 */
[----:B------:R-:W-:Y:S01]  /*5920*/  ULDC UR4, c[0x0][0x648] ;  /* 0x0001920000047ab9 */ /* 0x000fe20000000800 */
[----:B------:R-:W-:Y:S01]  /*5930*/  LOP3.LUT R19, R19, UR16, RZ, 0xc0, !PT ;  /* 0x0000001013137c12 */ /* 0x000fe2000f8ec0ff */
[----:B------:R-:W-:Y:S01]  /*5940*/  IMAD.MOV R20, RZ, RZ, -R20 ;  /* 0x000000ffff147224 */ /* 0x000fe200078e0a14 */
[----:B------:R-:W-:Y:S01]  /*5950*/  SHF.R.U64 R2, R2, UR4, R3 ;  /* 0x0000000402027c19 */ /* 0x000fe20008001203 */
[----:B------:R-:W-:Y:S01]  /*5960*/  ULDC UR4, c[0x0][0x638] ;  /* 0x00018e0000047ab9 */ /* 0x000fe20000000800 */
[----:B------:R-:W-:Y:S01]  /*5970*/  LOP3.LUT R14, R14, UR15, RZ, 0xc0, !PT ;  /* 0x0000000f0e0e7c12 */ /* 0x000fe2000f8ec0ff */
[----:B------:R-:W-:Y:S01]  /*5980*/  ULDC UR5, c[0x0][0x610] ;  /* 0x0001840000057ab9 */ /* 0x000fe20000000800 */
[----:B------:R-:W-:Y:S02]  /*5990*/  IMAD.MOV.U32 R3, RZ, RZ, 0x1 ;  /* 0x00000001ff037424 */ /* 0x000fe400078e00ff */
[----:B------:R-:W-:Y:S01]  /*59a0*/  IMAD R19, R2, UR17, R19 ;  /* 0x0000001102137c24 */ /* 0x000fe2000f8e0213 */
[----:B-1----:R-:W-:Y:S01]  /*59b0*/  ISETP.NE.AND P1, PT, R4, 0x1, PT ;  /* 0x000000010400780c */ /* 0x002fe20003f25270 */
[----:B------:R-:W-:-:S02]  /*59c0*/  IMAD.MOV R4, RZ, RZ, -R2 ;  /* 0x000000ffff047224 */ /* 0x000fc400078e0a02 */
[----:B------:R-:W-:Y:S02]  /*59d0*/  IMAD.MOV.U32 R2, RZ, RZ, R11 ;  /* 0x000000ffff027224 */ /* 0x000fe400078e000b */
[----:B------:R-:W-:Y:S01]  /*59e0*/  IMAD R15, R4, UR4, R15 ;  /* 0x00000004040f7c24 */ /* 0x000fe2000f8e020f */
[----:B------:R-:W-:-:S03]  /*59f0*/  ULDC UR4, c[0x0][0x600] ;  /* 0x0001800000047ab9 */ /* 0x000fc60000000800 */
[----:B------:R-:W-:-:S04]  /*5a00*/  IMAD R15, R15, UR4, R14 ;  /* 0x000000040f0f7c24 */ /* 0x000fc8000f8e020e */
[----:B0-----:R-:W-:-:S04]  /*5a10*/  @P1 IMAD R12, R13, R20, R10 ;  /* 0x000000140d0c1224 */ /* 0x001fc800078e020a */
[----:B------:R-:W-:-:S05]  /*5a20*/  IMAD R12, R19, UR5, R12 ;  /* 0x00000005130c7c24 */ /* 0x000fca000f8e020c */
[----:B------:R-:W-:Y:S02]  /*5a30*/  SEL R22, R15, R12, !P1 ;  /* 0x0000000c0f167207 */ /* 0x000fe40004800000 */
[----:B------:R-:W-:-:S07]  /*5a40*/  SEL R19, R12, R15, !P1 ;  /* 0x0000000f0c137207 */ /* 0x000fce0004800000 */
.L_x_115:
[----:B------:R-:W-:Y:S05]  /*5a50*/  BSYNC B1 ;  /* 0x0000000000017941 */ /* 0x000fea0003800000 */
.L_x_114:
[----:B------:R-:W-:-:S13]  /*5a60*/  LOP3.LUT P1, RZ, R3, 0xff, RZ, 0xc0, !PT ;  /* 0x000000ff03ff7812 */ /* 0x000fda000782c0ff */
[----:B------:R-:W-:Y:S05]  /*5a70*/  @P1 BRA `(.L_x_118) ;  /* 0xfffffff400181947 */ /* 0x000fea000383ffff */
[----:B------:R-:W-:Y:S05]  /*5a80*/  BSYNC B0 ;  /* 0x0000000000007941 */ /* 0x000fea0003800000 */
.L_x_106:
[----:B------:R-:W-:-:S03]  /*5a90*/  UMOV UR4, 0xffffffff ;  /* 0xffffffff00047882 */ /* 0x000fc60000000000 */
[----:B------:R-:W-:Y:S05]  /*5aa0*/  BRA.DIV UR4, `(.L_x_119) ;  /* 0x0000000a04a87947 */ /* 0x000fea000b800000 */
[----:B------:R-:W-:-:S13]  /*5ab0*/  ELECT P6, URZ, PT ;  /* 0x00000000003f782f */ /* 0x000fda00038c0000 */
.L_x_145:
[----:B------:R-:W-:Y:S04]  /*5ac0*/  BSSY B0, `(.L_x_120) ;  /* 0x0000085000007945 */ /* 0x000fe80003800000 */
[----:B------:R-:W-:Y:S05]  /*5ad0*/  @!P6 BRA `(.L_x_121) ;  /* 0x00000008000ce947 */ /* 0x000fea0003800000 */
[----:B------:R-:W-:-:S04]  /*5ae0*/  LOP3.LUT R16, R16, 0x2, RZ, 0xfc, !PT ;  /* 0x0000000210107812 */ /* 0x000fc800078efcff */
[----:B------:R-:W-:-:S13]  /*5af0*/  ISETP.NE.AND P0, PT, R16, 0x3, PT ;  /* 0x000000031000780c */ /* 0x000fda0003f05270 */
[----:B------:R-:W-:Y:S05]  /*5b00*/  @!P0 BRA `(.L_x_122) ;  /* 0x0000000000048947 */ /* 0x000fea0003800000 */
[----:B------:R-:W-:Y:S01]  /*5b10*/  BPT.TRAP 0x1 ;  /* 0x000000040000795c */ /* 0x000fe20000300000 */
.L_x_122:
[----:B------:R-:W0:Y:S01]  /*5b20*/  S2R R3, SR_CgaCtaId ;  /* 0x0000000000037919 */ /* 0x000e220000008800 */
[----:B------:R-:W-:-:S04]  /*5b30*/  MOV R2, 0x400 ;  /* 0x0000040000027802 */ /* 0x000fc80000000f00 */
[----:B0-----:R-:W-:Y:S02]  /*5b40*/  LEA R3, R3, R2, 0x18 ;  /* 0x0000000203037211 */ /* 0x001fe400078ec0ff */
[----:B------:R-:W-:-:S03]  /*5b50*/  SHF.L.U32 R2, R0, 0x1f, RZ ;  /* 0x0000001f00027819 */ /* 0x000fc600000006ff */
[----:B------:R-:W-:-:S04]  /*5b60*/  VIADD R3, R3, 0x70 ;  /* 0x0000007003037836 */ /* 0x000fc80000000000 */
[C---:B------:R-:W-:Y:S02]  /*5b70*/  IMAD R7, R8.reuse, 0x8, R3 ;  /* 0x0000000808077824 */ /* 0x040fe400078e0203 */
[----:B------:R-:W-:Y:S02]  /*5b80*/  VIADD R8, R8, 0x1 ;  /* 0x0000000108087836 */ /* 0x000fe40000000000 */
[----:B------:R-:W0:Y:S03]  /*5b90*/  SYNCS.PHASECHK.TRANS64.TRYWAIT P0, [R7+URZ], R2 ;  /* 0x00000002070075a7 */ /* 0x000e26000800017f */
[----:B------:R-:W-:-:S04]  /*5ba0*/  ISETP.NE.AND P1, PT, R8, 0xe, PT ;  /* 0x0000000e0800780c */ /* 0x000fc80003f25270 */
[----:B------:R-:W-:Y:S02]  /*5bb0*/  SEL R5, RZ, 0x1, P1 ;  /* 0x00000001ff057807 */ /* 0x000fe40000800000 */
[----:B------:R-:W-:Y:S02]  /*5bc0*/  SEL R8, R8, RZ, P1 ;  /* 0x000000ff08087207 */ /* 0x000fe40000800000 */
[----:B------:R-:W-:-:S03]  /*5bd0*/  LOP3.LUT R5, R0, R5, RZ, 0x3c, !PT ;  /* 0x0000000500057212 */ /* 0x000fc600078e3cff */
[----:B------:R-:W-:Y:S01]  /*5be0*/  IMAD R9, R8, 0x8, R3 ;  /* 0x0000000808097824 */ /* 0x000fe200078e0203 */
[----:B------:R-:W-:Y:S01]  /*5bf0*/  SHF.L.U32 R4, R5, 0x1f, RZ ;  /* 0x0000001f05047819 */ /* 0x000fe200000006ff */
[----:B0-----:R-:W-:Y:S06]  /*5c00*/  @!P0 BRA `(.L_x_123) ;  /* 0x0000000800708947 */ /* 0x001fec0003800000 */
.L_x_146:
[----:B------:R-:W1:Y:S01]  /*5c10*/  SYNCS.PHASECHK.TRANS64.TRYWAIT P0, [R9+URZ], R4 ;  /* 0x00000004090075a7 */ /* 0x000e62000800017f */
[----:B------:R-:W-:-:S05]  /*5c20*/  VIADD R0, R8, 0x1 ;  /* 0x0000000108007836 */ /* 0x000fca0000000000 */
[----:B------:R-:W-:-:S04]  /*5c30*/  ISETP.NE.AND P1, PT, R0, 0xe, PT ;  /* 0x0000000e0000780c */ /* 0x000fc80003f25270 */
[----:B0-----:R-:W-:Y:S02]  /*5c40*/  SEL R2, RZ, 0x1, P1 ;  /* 0x00000001ff027807 */ /* 0x001fe40000800000 */
[----:B------:R-:W-:Y:S02]  /*5c50*/  SEL R0, R0, RZ, P1 ;  /* 0x000000ff00007207 */ /* 0x000fe40000800000 */
[----:B------:R-:W-:-:S03]  /*5c60*/  LOP3.LUT R7, R5, R2, RZ, 0x3c, !PT ;  /* 0x0000000205077212 */ /* 0x000fc600078e3cff */
[----:B------:R-:W-:Y:S01]  /*5c70*/  IMAD R6, R0, 0x8, R3 ;  /* 0x0000000800067824 */ /* 0x000fe200078e0203 */
[----:B------:R-:W-:Y:S01]  /*5c80*/  SHF.L.U32 R5, R7, 0x1f, RZ ;  /* 0x0000001f07057819 */ /* 0x000fe200000006ff */
[----:B-1----:R-:W-:Y:S06]  /*5c90*/  @!P0 BRA `(.L_x_124) ;  /* 0x0000000800608947 */ /* 0x002fec0003800000 */
.L_x_147:
[----:B------:R-:W1:Y:S01]  /*5ca0*/  SYNCS.PHASECHK.TRANS64.TRYWAIT P0, [R6+URZ], R5 ;  /* 0x00000005060075a7 */ /* 0x000e62000800017f */
[----:B------:R-:W-:-:S05]  /*5cb0*/  VIADD R0, R0, 0x1 ;  /* 0x0000000100007836 */ /* 0x000fca0000000000 */
[----:B------:R-:W-:-:S04]  /*5cc0*/  ISETP.NE.AND P1, PT, R0, 0xe, PT ;  /* 0x0000000e0000780c */ /* 0x000fc80003f25270 */
[----:B------:R-:W-:Y:S02]  /*5cd0*/  SEL R2, RZ, 0x1, P1 ;  /* 0x00000001ff027807 */ /* 0x000fe40000800000 */
[----:B------:R-:W-:Y:S02]  /*5ce0*/  SEL R0, R0, RZ, P1 ;  /* 0x000000ff00007207 */ /* 0x000fe40000800000 */
[----:B------:R-:W-:-:S03]  /*5cf0*/  LOP3.LUT R7, R7, R2, RZ, 0x3c, !PT ;  /* 0x0000000207077212 */ /* 0x000fc600078e3cff */
[----:B0-----:R-:W-:Y:S01]  /*5d00*/  IMAD R9, R0, 0x8, R3 ;  /* 0x0000000800097824 */ /* 0x001fe200078e0203 */
[----:B------:R-:W-:Y:S01]  /*5d10*/  SHF.L.U32 R4, R7, 0x1f, RZ ;  /* 0x0000001f07047819 */ /* 0x000fe200000006ff */
[----:B-1----:R-:W-:Y:S06]  /*5d20*/  @!P0 BRA `(.L_x_125) ;  /* 0x0000000800508947 */ /* 0x002fec0003800000 */
.L_x_148:
        /* <DEDUP_REMOVED lines=9> */
.L_x_149:
        /* <DEDUP_REMOVED lines=9> */
.L_x_150:
        /* <DEDUP_REMOVED lines=9> */
.L_x_151:
        /* <DEDUP_REMOVED lines=9> */
.L_x_152:
        /* <DEDUP_REMOVED lines=9> */
.L_x_153:
        /* <DEDUP_REMOVED lines=9> */
.L_x_154:
        /* <DEDUP_REMOVED lines=9> */
.L_x_155:
        /* <DEDUP_REMOVED lines=9> */
.L_x_156:
        /* <DEDUP_REMOVED lines=9> */
.L_x_157:
[----:B------:R-:W1:Y:S01]  /*6240*/  SYNCS.PHASECHK.TRANS64.TRYWAIT P0, [R6+URZ], R5 ;  /* 0x00000005060075a7 */ /* 0x000e62000800017f */
[----:B------:R-:W-:-:S05]  /*6250*/  VIADD R0, R0, 0x1 ;  /* 0x0000000100007836 */ /* 0x000fca0000000000 */
[----:B------:R-:W-:-:S04]  /*6260*/  ISETP.NE.AND P1, PT, R0, 0xe, PT ;  /* 0x0000000e0000780c */ /* 0x000fc80003f25270 */
[----:B------:R-:W-:Y:S02]  /*6270*/  SEL R2, RZ, 0x1, P1 ;  /* 0x00000001ff027807 */ /* 0x000fe40000800000 */
[----:B------:R-:W-:Y:S02]  /*6280*/  SEL R0, R0, RZ, P1 ;  /* 0x000000ff00007207 */ /* 0x000fe40000800000 */
[----:B------:R-:W-:Y:S01]  /*6290*/  LOP3.LUT R2, R7, R2, RZ, 0x3c, !PT ;  /* 0x0000000207027212 */ /* 0x000fe200078e3cff */
[----:B-1----:R-:W-:Y:S06]  /*62a0*/  @!P0 BRA `(.L_x_135) ;  /* 0x0000000400b88947 */ /* 0x002fec0003800000 */
.L_x_158:
[----:B------:R-:W-:Y:S01]  /*62b0*/  IMAD R3, R0, 0x8, R3 ;  /* 0x0000000800037824 */ /* 0x000fe200078e0203 */
[----:B------:R-:W-:-:S07]  /*62c0*/  SHF.L.U32 R0, R2, 0x1f, RZ ;  /* 0x0000001f02007819 */ /* 0x000fce00000006ff */
.L_x_136:
[----:B--2---:R2:W4:Y:S02]  /*62d0*/  SYNCS.PHASECHK.TRANS64.TRYWAIT P0, [R3+URZ], R0 ;  /* 0x00000000030075a7 */ /* 0x004524000800017f */
[----:B----4-:R-:W-:Y:S05]  /*62e0*/  @!P0 NANOSLEEP.SYNCS 0x989680 ;  /* 0x009896800000895d */ /* 0x010fea0003900000 */
[----:B------:R-:W4:Y:S02]  /*62f0*/  @!P0 SYNCS.PHASECHK.TRANS64 P0, [R3+URZ], R0 ;  /* 0x00000000030085a7 */ /* 0x000f24000800007f */
[----:B----4-:R-:W-:Y:S05]  /*6300*/  @!P0 BRA `(.L_x_136) ;  /* 0xfffffffc00f08947 */ /* 0x010fea000383ffff */
.L_x_121:
[----:B------:R-:W-:Y:S05]  /*6310*/  BSYNC B0 ;  /* 0x0000000000007941 */ /* 0x000fea0003800000 */
.L_x_120:
[----:B------:R-:W-:Y:S05]  /*6320*/  EXIT ;  /* 0x000000000000794d */ /* 0x000fea0003800000 */
.L_x_20:
[----:B-1----:R1:W2:Y:S02]  /*6330*/  SYNCS.PHASECHK.TRANS64.TRYWAIT P0, [R64+URZ], R3 ;  /* 0x00000003400075a7 */ /* 0x0022a4000800017f */
[----:B--2---:R-:W-:Y:S05]  /*6340*/  @!P0 NANOSLEEP.SYNCS 0x989680 ;  /* 0x009896800000895d */ /* 0x004fea0003900000 */
[----:B------:R-:W2:Y:S02]  /*6350*/  @!P0 SYNCS.PHASECHK.TRANS64 P0, [R64+URZ], R3 ;  /* 0x00000003400085a7 */ /* 0x000ea4000800007f */
[----:B--2---:R-:W-:Y:S05]  /*6360*/  @!P0 BRA `(.L_x_20) ;  /* 0xfffffffc00f08947 */ /* 0x004fea000383ffff */
[----:B------:R-:W-:Y:S05]  /*6370*/  BRA `(.L_x_137) ;  /* 0xffffffb4003c7947 */ /* 0x000fea000383ffff */
.L_x_25:
[----:B--2---:R2:W3:Y:S02]  /*6380*/  SYNCS.PHASECHK.TRANS64.TRYWAIT P1, [R3+URZ], R0 ;  /* 0x00000000030075a7 */ /* 0x0044e4000802017f */
[----:B---3--:R-:W-:Y:S05]  /*6390*/  @!P1 NANOSLEEP.SYNCS 0x989680 ;  /* 0x009896800000995d */ /* 0x008fea0003900000 */
[----:B------:R-:W3:Y:S02]  /*63a0*/  @!P1 SYNCS.PHASECHK.TRANS64 P1, [R3+URZ], R0 ;  /* 0x00000000030095a7 */ /* 0x000ee4000802007f */
[----:B---3--:R-:W-:Y:S05]  /*63b0*/  @!P1 BRA `(.L_x_25) ;  /* 0xfffffffc00f09947 */ /* 0x008fea000383ffff */
[----:B------:R-:W-:Y:S05]  /*63c0*/  BRA `(.L_x_24) ;  /* 0xffffffb400a07947 */ /* 0x000fea000383ffff */
.L_x_30:
[----:B--2---:R-:W-:-:S04]  /*63d0*/  IMAD.U32 R5, RZ, RZ, UR4 ;  /* 0x00000004ff057e24 */ /* 0x004fc8000f8e00ff */
[----:B------:R2:W3:Y:S03]  /*63e0*/  SYNCS.PHASECHK.TRANS64.TRYWAIT P1, [R5+URZ], R4 ;  /* 0x00000004050075a7 */ /* 0x0004e6000802017f */
[----:B---3--:R-:W-:Y:S05]  /*63f0*/  @!P1 NANOSLEEP.SYNCS 0x989680 ;  /* 0x009896800000995d */ /* 0x008fea0003900000 */
[----:B------:R-:W3:Y:S02]  /*6400*/  @!P1 SYNCS.PHASECHK.TRANS64 P1, [R5+URZ], R4 ;  /* 0x00000004050095a7 */ /* 0x000ee4000802007f */
[----:B---3--:R-:W-:Y:S05]  /*6410*/  @!P1 BRA `(.L_x_30) ;  /* 0xfffffffc00ec9947 */ /* 0x008fea000383ffff */
[----:B------:R-:W-:Y:S05]  /*6420*/  BRA `(.L_x_29) ;  /* 0xffffffb800587947 */ /* 0x000fea000383ffff */
.L_x_38:
[----:B-1----:R1:W2:Y:S02]  /*6430*/  SYNCS.PHASECHK.TRANS64.TRYWAIT P0, [R64+URZ+0x10], R3 ;  /* 0x00001003400075a7 */ /* 0x0022a4000800017f */
[----:B--2---:R-:W-:Y:S05]  /*6440*/  @!P0 NANOSLEEP.SYNCS 0x989680 ;  /* 0x009896800000895d */ /* 0x004fea0003900000 */
[----:B------:R-:W2:Y:S02]  /*6450*/  @!P0 SYNCS.PHASECHK.TRANS64 P0, [R64+URZ+0x10], R3 ;  /* 0x00001003400085a7 */ /* 0x000ea4000800007f */
[----:B--2---:R-:W-:Y:S05]  /*6460*/  @!P0 BRA `(.L_x_38) ;  /* 0xfffffffc00f08947 */ /* 0x004fea000383ffff */
[----:B------:R-:W-:Y:S05]  /*6470*/  BRA `(.L_x_138) ;  /* 0xffffffbc00b07947 */ /* 0x000fea000383ffff */
.L_x_107:
[----:B------:R-:W-:Y:S01]  /*6480*/  BSSY B1, `(.L_x_139) ;  /* 0x0000006000017945 */ /* 0x000fe20003800000 */
[----:B------:R-:W-:-:S07]  /*6490*/  IMAD.MOV.U32 R15, RZ, RZ, -0x1 ;  /* 0xffffffffff0f7424 */ /* 0x000fce00078e00ff */
[----:B---3-5:R-:W-:Y:S05]  /*64a0*/  WARPSYNC.COLLECTIVE R15, `(.L_x_140) ;  /* 0x000000000f0c7348 */ /* 0x028fea0003c00000 */
[----:B------:R-:W-:Y:S02]  /*64b0*/  ELECT P6, UR62, PT ;  /* 0x00000000003e782f */ /* 0x000fe400038c0000 */
[----:B------:R-:W-:Y:S01]  /*64c0*/  MOV R14, UR62 ;  /* 0x0000003e000e7c02 */ /* 0x000fe20008000f00 */
[----:B---3-5:R-:W-:Y:S10]  /*64d0*/  ENDCOLLECTIVE ;  /* 0x000000000000791b */ /* 0x028ff40003800000 */
.L_x_140:
[----:B------:R-:W-:Y:S05]  /*64e0*/  BSYNC B1 ;  /* 0x0000000000017941 */ /* 0x000fea0003800000 */
.L_x_139:
[----:B------:R-:W-:Y:S05]  /*64f0*/  BRA `(.L_x_141) ;  /* 0xffffffe800847947 */ /* 0x000fea000383ffff */
.L_x_110:
[----:B-1----:R1:W2:Y:S02]  /*6500*/  SYNCS.PHASECHK.TRANS64.TRYWAIT P1, [R12+URZ+0x70], R5 ;  /* 0x000070050c0075a7 */ /* 0x0022a4000802017f */
[----:B--2---:R-:W-:Y:S05]  /*6510*/  @!P1 NANOSLEEP.SYNCS 0x989680 ;  /* 0x009896800000995d */ /* 0x004fea0003900000 */
[----:B------:R-:W2:Y:S02]  /*6520*/  @!P1 SYNCS.PHASECHK.TRANS64 P1, [R12+URZ+0x70], R5 ;  /* 0x000070050c0095a7 */ /* 0x000ea4000802007f */
[----:B--2---:R-:W-:Y:S05]  /*6530*/  @!P1 BRA `(.L_x_110) ;  /* 0xfffffffc00f09947 */ /* 0x004fea000383ffff */
[----:B------:R-:W-:Y:S05]  /*6540*/  BRA `(.L_x_142) ;  /* 0xffffffe800c07947 */ /* 0x000fea000383ffff */
.L_x_119:
[----:B------:R-:W-:Y:S01]  /*6550*/  BSSY B0, `(.L_x_143) ;  /* 0x0000006000007945 */ /* 0x000fe20003800000 */
[----:B------:R-:W-:-:S07]  /*6560*/  IMAD.MOV.U32 R15, RZ, RZ, -0x1 ;  /* 0xffffffffff0f7424 */ /* 0x000fce00078e00ff */
[----:B---3-5:R-:W-:Y:S05]  /*6570*/  WARPSYNC.COLLECTIVE R15, `(.L_x_144) ;  /* 0x000000000f0c7348 */ /* 0x028fea0003c00000 */
[----:B------:R-:W-:Y:S02]  /*6580*/  ELECT P6, UR62, PT ;  /* 0x00000000003e782f */ /* 0x000fe400038c0000 */
[----:B------:R-:W-:Y:S01]  /*6590*/  MOV R14, UR62 ;  /* 0x0000003e000e7c02 */ /* 0x000fe20008000f00 */
[----:B---3-5:R-:W-:Y:S10]  /*65a0*/  ENDCOLLECTIVE ;  /* 0x000000000000791b */ /* 0x028ff40003800000 */
.L_x_144:
[----:B------:R-:W-:Y:S05]  /*65b0*/  BSYNC B0 ;  /* 0x0000000000007941 */ /* 0x000fea0003800000 */
.L_x_143:
[----:B------:R-:W-:Y:S05]  /*65c0*/  BRA `(.L_x_145) ;  /* 0xfffffff4003c7947 */ /* 0x000fea000383ffff */
.L_x_123:
[----:B0-----:R0:W1:Y:S02]  /*65d0*/  SYNCS.PHASECHK.TRANS64.TRYWAIT P0, [R7+URZ], R2 ;  /* 0x00000002070075a7 */ /* 0x001064000800017f */
[----:B-1----:R-:W-:Y:S05]  /*65e0*/  @!P0 NANOSLEEP.SYNCS 0x989680 ;  /* 0x009896800000895d */ /* 0x002fea0003900000 */
[----:B------:R-:W1:Y:S02]  /*65f0*/  @!P0 SYNCS.PHASECHK.TRANS64 P0, [R7+URZ], R2 ;  /* 0x00000002070085a7 */ /* 0x000e64000800007f */
[----:B-1----:R-:W-:Y:S05]  /*6600*/  @!P0 BRA `(.L_x_123) ;  /* 0xfffffffc00f08947 */ /* 0x002fea000383ffff */
[----:B------:R-:W-:Y:S05]  /*6610*/  BRA `(.L_x_146) ;  /* 0xfffffff4007c7947 */ /* 0x000fea000383ffff */
.L_x_124:
[----:B0-----:R0:W1:Y:S02]  /*6620*/  SYNCS.PHASECHK.TRANS64.TRYWAIT P0, [R9+URZ], R4 ;  /* 0x00000004090075a7 */ /* 0x001064000800017f */
[----:B-1----:R-:W-:Y:S05]  /*6630*/  @!P0 NANOSLEEP.SYNCS 0x989680 ;  /* 0x009896800000895d */ /* 0x002fea0003900000 */
[----:B------:R-:W1:Y:S02]  /*6640*/  @!P0 SYNCS.PHASECHK.TRANS64 P0, [R9+URZ], R4 ;  /* 0x00000004090085a7 */ /* 0x000e64000800007f */
[----:B-1----:R-:W-:Y:S05]  /*6650*/  @!P0 BRA `(.L_x_124) ;  /* 0xfffffffc00f08947 */ /* 0x002fea000383ffff */
[----:B------:R-:W-:Y:S05]  /*6660*/  BRA `(.L_x_147) ;  /* 0xfffffff4008c7947 */ /* 0x000fea000383ffff */
.L_x_125:
[----:B0-----:R0:W1:Y:S02]  /*6670*/  SYNCS.PHASECHK.TRANS64.TRYWAIT P0, [R6+URZ], R5 ;  /* 0x00000005060075a7 */ /* 0x001064000800017f */
[----:B-1----:R-:W-:Y:S05]  /*6680*/  @!P0 NANOSLEEP.SYNCS 0x989680 ;  /* 0x009896800000895d */ /* 0x002fea0003900000 */
[----:B------:R-:W1:Y:S02]  /*6690*/  @!P0 SYNCS.PHASECHK.TRANS64 P0, [R6+URZ], R5 ;  /* 0x00000005060085a7 */ /* 0x000e64000800007f */
[----:B-1----:R-:W-:Y:S05]  /*66a0*/  @!P0 BRA `(.L_x_125) ;  /* 0xfffffffc00f08947 */ /* 0x002fea000383ffff */
[----:B------:R-:W-:Y:S05]  /*66b0*/  BRA `(.L_x_148) ;  /* 0xfffffff4009c7947 */ /* 0x000fea000383ffff */
.L_x_126:
[----:B0-----:R0:W1:Y:S02]  /*66c0*/  SYNCS.PHASECHK.TRANS64.TRYWAIT P0, [R9+URZ], R4 ;  /* 0x00000004090075a7 */ /* 0x001064000800017f */
[----:B-1----:R-:W-:Y:S05]  /*66d0*/  @!P0 NANOSLEEP.SYNCS 0x989680 ;  /* 0x009896800000895d */ /* 0x002fea0003900000 */
[----:B------:R-:W1:Y:S02]  /*66e0*/  @!P0 SYNCS.PHASECHK.TRANS64 P0, [R9+URZ], R4 ;  /* 0x00000004090085a7 */ /* 0x000e64000800007f */
[----:B-1----:R-:W-:Y:S05]  /*66f0*/  @!P0 BRA `(.L_x_126) ;  /* 0xfffffffc00f08947 */ /* 0x002fea000383ffff */
[----:B------:R-:W-:Y:S05]  /*6700*/  BRA `(.L_x_149) ;  /* 0xfffffff400ac7947 */ /* 0x000fea000383ffff */
.L_x_127:
[----:B0-----:R0:W1:Y:S02]  /*6710*/  SYNCS.PHASECHK.TRANS64.TRYWAIT P0, [R6+URZ], R5 ;  /* 0x00000005060075a7 */ /* 0x001064000800017f */
[----:B-1----:R-:W-:Y:S05]  /*6720*/  @!P0 NANOSLEEP.SYNCS 0x989680 ;  /* 0x009896800000895d */ /* 0x002fea0003900000 */
[----:B------:R-:W1:Y:S02]  /*6730*/  @!P0 SYNCS.PHASECHK.TRANS64 P0, [R6+URZ], R5 ;  /* 0x00000005060085a7 */ /* 0x000e64000800007f */
[----:B-1----:R-:W-:Y:S05]  /*6740*/  @!P0 BRA `(.L_x_127) ;  /* 0xfffffffc00f08947 */ /* 0x002fea000383ffff */
[----:B------:R-:W-:Y:S05]  /*6750*/  BRA `(.L_x_150) ;  /* 0xfffffff400bc7947 */ /* 0x000fea000383ffff */
.L_x_128:
[----:B0-----:R0:W1:Y:S02]  /*6760*/  SYNCS.PHASECHK.TRANS64.TRYWAIT P0, [R9+URZ], R4 ;  /* 0x00000004090075a7 */ /* 0x001064000800017f */
[----:B-1----:R-:W-:Y:S05]  /*6770*/  @!P0 NANOSLEEP.SYNCS 0x989680 ;  /* 0x009896800000895d */ /* 0x002fea0003900000 */
[----:B------:R-:W1:Y:S02]  /*6780*/  @!P0 SYNCS.PHASECHK.TRANS64 P0, [R9+URZ], R4 ;  /* 0x00000004090085a7 */ /* 0x000e64000800007f */
[----:B-1----:R-:W-:Y:S05]  /*6790*/  @!P0 BRA `(.L_x_128) ;  /* 0xfffffffc00f08947 */ /* 0x002fea000383ffff */
[----:B------:R-:W-:Y:S05]  /*67a0*/  BRA `(.L_x_151) ;  /* 0xfffffff400cc7947 */ /* 0x000fea000383ffff */
.L_x_129:
[----:B0-----:R0:W1:Y:S02]  /*67b0*/  SYNCS.PHASECHK.TRANS64.TRYWAIT P0, [R6+URZ], R5 ;  /* 0x00000005060075a7 */ /* 0x001064000800017f */
[----:B-1----:R-:W-:Y:S05]  /*67c0*/  @!P0 NANOSLEEP.SYNCS 0x989680 ;  /* 0x009896800000895d */ /* 0x002fea0003900000 */
[----:B------:R-:W1:Y:S02]  /*67d0*/  @!P0 SYNCS.PHASECHK.TRANS64 P0, [R6+URZ], R5 ;  /* 0x00000005060085a7 */ /* 0x000e64000800007f */
[----:B-1----:R-:W-:Y:S05]  /*67e0*/  @!P0 BRA `(.L_x_129) ;  /* 0xfffffffc00f08947 */ /* 0x002fea000383ffff */
[----:B------:R-:W-:Y:S05]  /*67f0*/  BRA `(.L_x_152) ;  /* 0xfffffff400dc7947 */ /* 0x000fea000383ffff */
.L_x_130:
[----:B0-----:R0:W1:Y:S02]  /*6800*/  SYNCS.PHASECHK.TRANS64.TRYWAIT P0, [R9+URZ], R4 ;  /* 0x00000004090075a7 */ /* 0x001064000800017f */
[----:B-1----:R-:W-:Y:S05]  /*6810*/  @!P0 NANOSLEEP.SYNCS 0x989680 ;  /* 0x009896800000895d */ /* 0x002fea0003900000 */
[----:B------:R-:W1:Y:S02]  /*6820*/  @!P0 SYNCS.PHASECHK.TRANS64 P0, [R9+URZ], R4 ;  /* 0x00000004090085a7 */ /* 0x000e64000800007f */
[----:B-1----:R-:W-:Y:S05]  /*6830*/  @!P0 BRA `(.L_x_130) ;  /* 0xfffffffc00f08947 */ /* 0x002fea000383ffff */
[----:B------:R-:W-:Y:S05]  /*6840*/  BRA `(.L_x_153) ;  /* 0xfffffff400ec7947 */ /* 0x000fea000383ffff */
.L_x_131:
[----:B0-----:R0:W1:Y:S02]  /*6850*/  SYNCS.PHASECHK.TRANS64.TRYWAIT P0, [R6+URZ], R5 ;  /* 0x00000005060075a7 */ /* 0x001064000800017f */
[----:B-1----:R-:W-:Y:S05]  /*6860*/  @!P0 NANOSLEEP.SYNCS 0x989680 ;  /* 0x009896800000895d */ /* 0x002fea0003900000 */
[----:B------:R-:W1:Y:S02]  /*6870*/  @!P0 SYNCS.PHASECHK.TRANS64 P0, [R6+URZ], R5 ;  /* 0x00000005060085a7 */ /* 0x000e64000800007f */
[----:B-1----:R-:W-:Y:S05]  /*6880*/  @!P0 BRA `(.L_x_131) ;  /* 0xfffffffc00f08947 */ /* 0x002fea000383ffff */
[----:B------:R-:W-:Y:S05]  /*6890*/  BRA `(.L_x_154) ;  /* 0xfffffff400fc7947 */ /* 0x000fea000383ffff */
.L_x_132:
[----:B0-----:R0:W1:Y:S02]  /*68a0*/  SYNCS.PHASECHK.TRANS64.TRYWAIT P0, [R9+URZ], R4 ;  /* 0x00000004090075a7 */ /* 0x001064000800017f */
[----:B-1----:R-:W-:Y:S05]  /*68b0*/  @!P0 NANOSLEEP.SYNCS 0x989680 ;  /* 0x009896800000895d */ /* 0x002fea0003900000 */
[----:B------:R-:W1:Y:S02]  /*68c0*/  @!P0 SYNCS.PHASECHK.TRANS64 P0, [R9+URZ], R4 ;  /* 0x00000004090085a7 */ /* 0x000e64000800007f */
[----:B-1----:R-:W-:Y:S05]  /*68d0*/  @!P0 BRA `(.L_x_132) ;  /* 0xfffffffc00f08947 */ /* 0x002fea000383ffff */
[----:B------:R-:W-:Y:S05]  /*68e0*/  BRA `(.L_x_155) ;  /* 0xfffffff8000c7947 */ /* 0x000fea000383ffff */
.L_x_133:
[----:B0-----:R0:W1:Y:S02]  /*68f0*/  SYNCS.PHASECHK.TRANS64.TRYWAIT P0, [R6+URZ], R5 ;  /* 0x00000005060075a7 */ /* 0x001064000800017f */
[----:B-1----:R-:W-:Y:S05]  /*6900*/  @!P0 NANOSLEEP.SYNCS 0x989680 ;  /* 0x009896800000895d */ /* 0x002fea0003900000 */
[----:B------:R-:W1:Y:S02]  /*6910*/  @!P0 SYNCS.PHASECHK.TRANS64 P0, [R6+URZ], R5 ;  /* 0x00000005060085a7 */ /* 0x000e64000800007f */
[----:B-1----:R-:W-:Y:S05]  /*6920*/  @!P0 BRA `(.L_x_133) ;  /* 0xfffffffc00f08947 */ /* 0x002fea000383ffff */
[----:B------:R-:W-:Y:S05]  /*6930*/  BRA `(.L_x_156) ;  /* 0xfffffff8001c7947 */ /* 0x000fea000383ffff */
.L_x_134:
[----:B0-----:R0:W1:Y:S02]  /*6940*/  SYNCS.PHASECHK.TRANS64.TRYWAIT P0, [R9+URZ], R4 ;  /* 0x00000004090075a7 */ /* 0x001064000800017f */
[----:B-1----:R-:W-:Y:S05]  /*6950*/  @!P0 NANOSLEEP.SYNCS 0x989680 ;  /* 0x009896800000895d */ /* 0x002fea0003900000 */
[----:B------:R-:W1:Y:S02]  /*6960*/  @!P0 SYNCS.PHASECHK.TRANS64 P0, [R9+URZ], R4 ;  /* 0x00000004090085a7 */ /* 0x000e64000800007f */
[----:B-1----:R-:W-:Y:S05]  /*6970*/  @!P0 BRA `(.L_x_134) ;  /* 0xfffffffc00f08947 */ /* 0x002fea000383ffff */
[----:B------:R-:W-:Y:S05]  /*6980*/  BRA `(.L_x_157) ;  /* 0xfffffff8002c7947 */ /* 0x000fea000383ffff */
.L_x_135:
[----:B-1----:R1:W2:Y:S02]  /*6990*/  SYNCS.PHASECHK.TRANS64.TRYWAIT P0, [R6+URZ], R5 ;  /* 0x00000005060075a7 */ /* 0x0022a4000800017f */
[----:B--2---:R-:W-:Y:S05]  /*69a0*/  @!P0 NANOSLEEP.SYNCS 0x989680 ;  /* 0x009896800000895d */ /* 0x004fea0003900000 */
[----:B------:R-:W2:Y:S02]  /*69b0*/  @!P0 SYNCS.PHASECHK.TRANS64 P0, [R6+URZ], R5 ;  /* 0x00000005060085a7 */ /* 0x000ea4000800007f */
[----:B--2---:R-:W-:Y:S05]  /*69c0*/  @!P0 BRA `(.L_x_135) ;  /* 0xfffffffc00f08947 */ /* 0x004fea000383ffff */
[----:B------:R-:W-:Y:S05]  /*69d0*/  BRA `(.L_x_158) ;  /* 0xfffffff800347947 */ /* 0x000fea000383ffff */
.L_x_159:
[----:B------:R-:W-:-:S00]  /*69e0*/  BRA `(.L_x_159) ;  /* 0xfffffffc00fc7947 */ /* 0x000fc0000383ffff */
[----:B------:R-:W-:-:S00]  /*69f0*/  NOP ;  /* 0x0000000000007918 */ /* 0x000fc00000000000 */
        /* <DEDUP_REMOVED lines=8> */
.L_x_160:


//--------------------- .nv.global.init           --------------------------
	.section	.nv.global.init,"aw",@progbits
.nv.global.init:
	.type		$str$22,@object
	.size		$str$22,($str$23 - $str$22)
$str$22:
        /*0000*/ 	.byte	0x6b, 0x5f, 0x74, 0x69, 0x6c, 0x65, 0x5f, 0x63, 0x6f, 0x75, 0x6e, 0x74, 0x20, 0x3e, 0x3d, 0x20
        /*0010*/ 	.byte	0x31, 0x00
	.type		$str$23,@object
	.size		$str$23,(__unnamed_1 - $str$23)
$str$23:
        /*0012*/ 	.byte	0x2f, 0x74, 0x6d, 0x70, 0x2f, 0x63, 0x75, 0x74, 0x6c, 0x61, 0x73, 0x73, 0x5f, 0x73, 0x77, 0x65
        /*0022*/ 	.byte	0x65, 0x70, 0x5f, 0x73, 0x72, 0x63, 0x2f, 0x69, 0x6e, 0x63, 0x6c, 0x75, 0x64, 0x65, 0x2f, 0x63
        /*0032*/ 	.byte	0x75, 0x74, 0x6c, 0x61, 0x73, 0x73, 0x2f, 0x67, 0x65, 0x6d, 0x6d, 0x2f, 0x63, 0x6f, 0x6c, 0x6c
        /*0042*/ 	.byte	0x65, 0x63, 0x74, 0x69, 0x76, 0x65, 0x2f, 0x73, 0x6d, 0x39, 0x30, 0x5f, 0x6d, 0x6d, 0x61, 0x5f
        /*0052*/ 	.byte	0x74, 0x6d, 0x61, 0x5f, 0x67, 0x6d, 0x6d, 0x61, 0x5f, 0x73, 0x73, 0x5f, 0x77, 0x61, 0x72, 0x70
        /*0062*/ 	.byte	0x73, 0x70, 0x65, 0x63, 0x69, 0x61, 0x6c, 0x69, 0x7a, 0x65, 0x64, 0x2e, 0x68, 0x70, 0x70, 0x00
	.type		__unnamed_1,@object
	.size		__unnamed_1,(.L_0 - __unnamed_1)
__unnamed_1:
        /*0072*/ 	.byte	0x76, 0x6f, 0x69, 0x64, 0x20, 0x63, 0x75, 0x74, 0x6c, 0x61, 0x73, 0x73, 0x3a, 0x3a, 0x67, 0x65
        /* <DEDUP_REMOVED lines=180> */
        /*0bc2*/ 	.byte	0x64, 0x65, 0x6e, 0x74, 0x69, 0x74, 0x79, 0x5d, 0x00
.L_0:


//--------------------- .nv.shared._ZN7cutlass13device_kernelINS_4gemm6kernel13GemmUniversalIN4cute5tupleIJiiiiEEENS1_10collective13CollectiveMmaINS1_34MainloopSm90TmaGmmaWarpSpecializedILi14ENS5_IJNS4_1CILi1EEENSA_ILi2EEESB_EEENS1_32KernelTmaWarpSpecializedPingpongEEENS5_IJNSA_ILi64EEESG_SG_EEENS_10bfloat16_tENS5_IJlSB_lEEESI_SJ_NS4_8TiledMMAINS4_8MMA_AtomIJNS4_4SM904GMMA27MMA_64x64x16_F32BF16BF16_SSILNSN_5MajorE0ELSP_0ELNSN_7ScaleInE1ELSQ_1EEEEEENS4_6LayoutINS5_IJSB_SB_SB_EEENS5_IJNSA_ILi0EEESV_SV_EEEEENS5_IJNS4_10UnderscoreESY_SY_EEEEENS4_23SM90_TMA_LOAD_MULTICASTENS4_14ComposedLayoutINS4_7SwizzleILi3ELi4ELi3EEENS4_18smem_ptr_flag_bitsILi16EEENST_INS5_IJNSA_ILi8EEESG_EEENS5_IJSG_SB_EEEEEEEvNS4_8identityENS4_13SM90_TMA_LOADES1B_vS1C_EENS_8epilogue10collective6detail29Sm90TmaWarpSpecializedAdapterINS1G_15DefaultEpilogueISI_SJ_SJ_NS1F_6thread17LinearCombinationISI_Li1EffLNS1K_9ScaleType4KindE0ELNS_15FloatRoundStyleE2ESI_EENS1_15EpilogueDefaultEEEEEvvEEEEvNT_6ParamsE --------------------------
	.section	.nv.shared._ZN7cutlass13device_kernelINS_4gemm6kernel13GemmUniversalIN4cute5tupleIJiiiiEEENS1_10collective13CollectiveMmaINS1_34MainloopSm90TmaGmmaWarpSpecializedILi14ENS5_IJNS4_1CILi1EEENSA_ILi2EEESB_EEENS1_32KernelTmaWarpSpecializedPingpongEEENS5_IJNSA_ILi64EEESG_SG_EEENS_10bfloat16_tENS5_IJlSB_lEEESI_SJ_NS4_8TiledMMAINS4_8MMA_AtomIJNS4_4SM904GMMA27MMA_64x64x16_F32BF16BF16_SSILNSN_5MajorE0ELSP_0ELNSN_7ScaleInE1ELSQ_1EEEEEENS4_6LayoutINS5_IJSB_SB_SB_EEENS5_IJNSA_ILi0EEESV_SV_EEEEENS5_IJNS4_10UnderscoreESY_SY_EEEEENS4_23SM90_TMA_LOAD_MULTICASTENS4_14ComposedLayoutINS4_7SwizzleILi3ELi4ELi3EEENS4_18smem_ptr_flag_bitsILi16EEENST_INS5_IJNSA_ILi8EEESG_EEENS5_IJSG_SB_EEEEEEEvNS4_8identityENS4_13SM90_TMA_LOADES1B_vS1C_EENS_8epilogue10collective6detail29Sm90TmaWarpSpecializedAdapterINS1G_15DefaultEpilogueISI_SJ_SJ_NS1F_6thread17LinearCombinationISI_Li1EffLNS1K_9ScaleType4KindE0ELNS_15FloatRoundStyleE2ESI_EENS1_15EpilogueDefaultEEEEEvvEEEEvNT_6ParamsE,"aw",@nobits
	.sectionflags	@""
	.align	16
	.zero		1024


//--------------------- .nv.shared.reserved.0     --------------------------
	.section	.nv.shared.reserved.0,"aw",@nobits
	.weak		__nv_reservedSMEM_offset_0_alias
	.size		__nv_reservedSMEM_offset_0_alias, 0, 0
	.other		__nv_reservedSMEM_offset_0_alias,@"STO_CUDA_RESERVED_SHARED STV_DEFAULT"
__nv_reservedSMEM_offset_0_alias:
	.zero		0


//--------------------- .nv.global                --------------------------
	.section	.nv.global,"aw",@nobits
.nv.global:
	.type		_ZN39_INTERNAL_5e0506d2_4_k_cu_26a69cb0_26904cute1_E,@object
	.size		_ZN39_INTERNAL_5e0506d2_4_k_cu_26a69cb0_26904cute1_E,(_ZN39_INTERNAL_5e0506d2_4_k_cu_26a69cb0_26904cuda3std3__45__cpo6cbeginE - _ZN39_INTERNAL_5e0506d2_4_k_cu_26a69cb0_26904cute1_E)
_ZN39_INTERNAL_5e0506d2_4_k_cu_26a69cb0_26904cute1_E:
	.zero		1
	.type		_ZN39_INTERNAL_5e0506d2_4_k_cu_26a69cb0_26904cuda3std3__45__cpo6cbeginE,@object
	.size		_ZN39_INTERNAL_5e0506d2_4_k_cu_26a69cb0_26904cuda3std3__45__cpo6cbeginE,(_ZN39_INTERNAL_5e0506d2_4_k_cu_26a69cb0_26904cuda3std3__48in_placeE - _ZN39_INTERNAL_5e0506d2_4_k_cu_26a69cb0_26904cuda3std3__45__cpo6cbeginE)
_ZN39_INTERNAL_5e0506d2_4_k_cu_26a69cb0_26904cuda3std3__45__cpo6cbeginE:
	.zero		1
	.type		_ZN39_INTERNAL_5e0506d2_4_k_cu_26a69cb0_26904cuda3std3__48in_placeE,@object
	.size		_ZN39_INTERNAL_5e0506d2_4_k_cu_26a69cb0_26904cuda3std3__48in_placeE,(_ZN39_INTERNAL_5e0506d2_4_k_cu_26a69cb0_26904cuda3std6ranges3__45__cpo9iter_moveE - _ZN39_INTERNAL_5e0506d2_4_k_cu_26a69cb0_26904cuda3std3__48in_placeE)
_ZN39_INTERNAL_5e0506d2_4_k_cu_26a69cb0_26904cuda3std3__48in_placeE:
	.zero		1
	.type		_ZN39_INTERNAL_5e0506d2_4_k_cu_26a69cb0_26904cuda3std6ranges3__45__cpo9iter_moveE,@object
	.size		_ZN39_INTERNAL_5e0506d2_4_k_cu_26a69cb0_26904cuda3std6ranges3__45__cpo9iter_moveE,(_ZN39_INTERNAL_5e0506d2_4_k_cu_26a69cb0_26904cuda3std3__45__cpo5beginE - _ZN39_INTERNAL_5e0506d2_4_k_cu_26a69cb0_26904cuda3std6ranges3__45__cpo9iter_moveE)
_ZN39_INTERNAL_5e0506d2_4_k_cu_26a69cb0_26904cuda3std6ranges3__45__cpo9iter_moveE:
	.zero		1
	.type		_ZN39_INTERNAL_5e0506d2_4_k_cu_26a69cb0_26904cuda3std3__45__cpo5beginE,@object
	.size		_ZN39_INTERNAL_5e0506d2_4_k_cu_26a69cb0_26904cuda3std3__45__cpo5beginE,(_ZN39_INTERNAL_5e0506d2_4_k_cu_26a69cb0_26904cuda3std3__441_GLOBAL__N__5e0506d2_4_k_cu_26a69cb0_26906ignoreE - _ZN39_INTERNAL_5e0506d2_4_k_cu_26a69cb0_26904cuda3std3__45__cpo5beginE)
_ZN39_INTERNAL_5e0506d2_4_k_cu_26a69cb0_26904cuda3std3__45__cpo5beginE:
	.zero		1
	.type		_ZN39_INTERNAL_5e0506d2_4_k_cu_26a69cb0_26904cuda3std3__441_GLOBAL__N__5e0506d2_4_k_cu_26a69cb0_26906ignoreE,@object
	.size		_ZN39_INTERNAL_5e0506d2_4_k_cu_26a69cb0_26904cuda3std3__441_GLOBAL__N__5e0506d2_4_k_cu_26a69cb0_26906ignoreE,(_ZN39_INTERNAL_5e0506d2_4_k_cu_26a69cb0_26904cute7productE - _ZN39_INTERNAL_5e0506d2_4_k_cu_26a69cb0_26904cuda3std3__441_GLOBAL__N__5e0506d2_4_k_cu_26a69cb0_26906ignoreE)
_ZN39_INTERNAL_5e0506d2_4_k_cu_26a69cb0_26904cuda3std3__441_GLOBAL__N__5e0506d2_4_k_cu_26a69cb0_26906ignoreE:
	.zero		1
	.type		_ZN39_INTERNAL_5e0506d2_4_k_cu_26a69cb0_26904cute7productE,@object
	.size		_ZN39_INTERNAL_5e0506d2_4_k_cu_26a69cb0_26904cute7productE,(_ZN39_INTERNAL_5e0506d2_4_k_cu_26a69cb0_26904cuda3std3__45__cpo3endE - _ZN39_INTERNAL_5e0506d2_4_k_cu_26a69cb0_26904cute7productE)
_ZN39_INTERNAL_5e0506d2_4_k_cu_26a69cb0_26904cute7productE:
	.zero		1
	.type		_ZN39_INTERNAL_5e0506d2_4_k_cu_26a69cb0_26904cuda3std3__45__cpo3endE,@object
	.size		_ZN39_INTERNAL_5e0506d2_4_k_cu_26a69cb0_26904cuda3std3__45__cpo3endE,(_ZN39_INTERNAL_5e0506d2_4_k_cu_26a69cb0_26904cuda3std3__419piecewise_constructE - _ZN39_INTERNAL_5e0506d2_4_k_cu_26a69cb0_26904cuda3std3__45__cpo3endE)
_ZN39_INTERNAL_5e0506d2_4_k_cu_26a69cb0_26904cuda3std3__45__cpo3endE:
	.zero		1
	.type		_ZN39_INTERNAL_5e0506d2_4_k_cu_26a69cb0_26904cuda3std3__419piecewise_constructE,@object
	.size		_ZN39_INTERNAL_5e0506d2_4_k_cu_26a69cb0_26904cuda3std3__419piecewise_constructE,(_ZN39_INTERNAL_5e0506d2_4_k_cu_26a69cb0_26904cuda3std3__45__cpo4cendE - _ZN39_INTERNAL_5e0506d2_4_k_cu_26a69cb0_26904cuda3std3__419piecewise_constructE)
_ZN39_INTERNAL_5e0506d2_4_k_cu_26a69cb0_26904cuda3std3__419piecewise_constructE:
	.zero		1
	.type		_ZN39_INTERNAL_5e0506d2_4_k_cu_26a69cb0_26904cuda3std3__45__cpo4cendE,@object
	.size		_ZN39_INTERNAL_5e0506d2_4_k_cu_26a69cb0_26904cuda3std3__45__cpo4cendE,(_ZN39_INTERNAL_5e0506d2_4_k_cu_26a69cb0_26904cuda3std6ranges3__45__cpo4swapE - _ZN39_INTERNAL_5e0506d2_4_k_cu_26a69cb0_26904cuda3std3__45__cpo4cendE)
_ZN39_INTERNAL_5e0506d2_4_k_cu_26a69cb0_26904cuda3std3__45__cpo4cendE:
	.zero		1
	.type		_ZN39_INTERNAL_5e0506d2_4_k_cu_26a69cb0_26904cuda3std6ranges3__45__cpo4swapE,@object
	.size		_ZN39_INTERNAL_5e0506d2_4_k_cu_26a69cb0_26904cuda3std6ranges3__45__cpo4swapE,(.L_8 - _ZN39_INTERNAL_5e0506d2_4_k_cu_26a69cb0_26904cuda3std6ranges3__45__cpo4swapE)
_ZN39_INTERNAL_5e0506d2_4_k_cu_26a69cb0_26904cuda3std6ranges3__45__cpo4swapE:
	.zero		1
.L_8:


//--------------------- .nv.constant0._ZN7cutlass13device_kernelINS_4gemm6kernel13GemmUniversalIN4cute5tupleIJiiiiEEENS1_10collective13CollectiveMmaINS1_34MainloopSm90TmaGmmaWarpSpecializedILi14ENS5_IJNS4_1CILi1EEENSA_ILi2EEESB_EEENS1_32KernelTmaWarpSpecializedPingpongEEENS5_IJNSA_ILi64EEESG_SG_EEENS_10bfloat16_tENS5_IJlSB_lEEESI_SJ_NS4_8TiledMMAINS4_8MMA_AtomIJNS4_4SM904GMMA27MMA_64x64x16_F32BF16BF16_SSILNSN_5MajorE0ELSP_0ELNSN_7ScaleInE1ELSQ_1EEEEEENS4_6LayoutINS5_IJSB_SB_SB_EEENS5_IJNSA_ILi0EEESV_SV_EEEEENS5_IJNS4_10UnderscoreESY_SY_EEEEENS4_23SM90_TMA_LOAD_MULTICASTENS4_14ComposedLayoutINS4_7SwizzleILi3ELi4ELi3EEENS4_18smem_ptr_flag_bitsILi16EEENST_INS5_IJNSA_ILi8EEESG_EEENS5_IJSG_SB_EEEEEEEvNS4_8identityENS4_13SM90_TMA_LOADES1B_vS1C_EENS_8epilogue10collective6detail29Sm90TmaWarpSpecializedAdapterINS1G_15DefaultEpilogueISI_SJ_SJ_NS1F_6thread17LinearCombinationISI_Li1EffLNS1K_9ScaleType4KindE0ELNS_15FloatRoundStyleE2ESI_EENS1_15EpilogueDefaultEEEEEvvEEEEvNT_6ParamsE --------------------------
	.section	.nv.constant0._ZN7cutlass13device_kernelINS_4gemm6kernel13GemmUniversalIN4cute5tupleIJiiiiEEENS1_10collective13CollectiveMmaINS1_34MainloopSm90TmaGmmaWarpSpecializedILi14ENS5_IJNS4_1CILi1EEENSA_ILi2EEESB_EEENS1_32KernelTmaWarpSpecializedPingpongEEENS5_IJNSA_ILi64EEESG_SG_EEENS_10bfloat16_tENS5_IJlSB_lEEESI_SJ_NS4_8TiledMMAINS4_8MMA_AtomIJNS4_4SM904GMMA27MMA_64x64x16_F32BF16BF16_SSILNSN_5MajorE0ELSP_0ELNSN_7ScaleInE1ELSQ_1EEEEEENS4_6LayoutINS5_IJSB_SB_SB_EEENS5_IJNSA_ILi0EEESV_SV_EEEEENS5_IJNS4_10UnderscoreESY_SY_EEEEENS4_23SM90_TMA_LOAD_MULTICASTENS4_14ComposedLayoutINS4_7SwizzleILi3ELi4ELi3EEENS4_18smem_ptr_flag_bitsILi16EEENST_INS5_IJNSA_ILi8EEESG_EEENS5_IJSG_SB_EEEEEEEvNS4_8identityENS4_13SM90_TMA_LOADES1B_vS1C_EENS_8epilogue10collective6detail29Sm90TmaWarpSpecializedAdapterINS1G_15DefaultEpilogueISI_SJ_SJ_NS1F_6thread17LinearCombinationISI_Li1EffLNS1K_9ScaleType4KindE0ELNS_15FloatRoundStyleE2ESI_EENS1_15EpilogueDefaultEEEEEvvEEEEvNT_6ParamsE,"a",@progbits
	.sectionflags	@""
	.align	4
.nv.constant0._ZN7cutlass13device_kernelINS_4gemm6kernel13GemmUniversalIN4cute5tupleIJiiiiEEENS1_10collective13CollectiveMmaINS1_34MainloopSm90TmaGmmaWarpSpecializedILi14ENS5_IJNS4_1CILi1EEENSA_ILi2EEESB_EEENS1_32KernelTmaWarpSpecializedPingpongEEENS5_IJNSA_ILi64EEESG_SG_EEENS_10bfloat16_tENS5_IJlSB_lEEESI_SJ_NS4_8TiledMMAINS4_8MMA_AtomIJNS4_4SM904GMMA27MMA_64x64x16_F32BF16BF16_SSILNSN_5MajorE0ELSP_0ELNSN_7ScaleInE1ELSQ_1EEEEEENS4_6LayoutINS5_IJSB_SB_SB_EEENS5_IJNSA_ILi0EEESV_SV_EEEEENS5_IJNS4_10UnderscoreESY_SY_EEEEENS4_23SM90_TMA_LOAD_MULTICASTENS4_14ComposedLayoutINS4_7SwizzleILi3ELi4ELi3EEENS4_18smem_ptr_flag_bitsILi16EEENST_INS5_IJNSA_ILi8EEESG_EEENS5_IJSG_SB_EEEEEEEvNS4_8identityENS4_13SM90_TMA_LOADES1B_vS1C_EENS_8epilogue10collective6detail29Sm90TmaWarpSpecializedAdapterINS1G_15DefaultEpilogueISI_SJ_SJ_NS1F_6thread17LinearCombinationISI_Li1EffLNS1K_9ScaleType4KindE0ELNS_15FloatRoundStyleE2ESI_EENS1_15EpilogueDefaultEEEEEvvEEEEvNT_6ParamsE:
	.zero		1664


//--------------------- SYMBOLS --------------------------

	.type		.nv.reservedSmem.offset0,@object
	.size		.nv.reservedSmem.offset0,0x4
	.type		__assertfail,@function
